//
// Generated by NVIDIA NVVM Compiler
//
// Compiler Build ID: CL-36424714
// Cuda compilation tools, release 13.0, V13.0.88
// Based on NVVM 20.0.0
//

.version 9.0
.target sm_100
.address_size 64

	// .globl	_Z22convolutionBasicKernelPfS_S_ii
.const .align 4 .b8 M[40];
// _ZZ23convolutionKernelSharedPfS_iiE4N_ds has been demoted
// _ZZ31convolutionKernelSharedSimplierPfS_iiE4N_ds has been demoted

.visible .entry _Z22convolutionBasicKernelPfS_S_ii(
	.param .u64 .ptr .align 1 _Z22convolutionBasicKernelPfS_S_ii_param_0,
	.param .u64 .ptr .align 1 _Z22convolutionBasicKernelPfS_S_ii_param_1,
	.param .u64 .ptr .align 1 _Z22convolutionBasicKernelPfS_S_ii_param_2,
	.param .u32 _Z22convolutionBasicKernelPfS_S_ii_param_3,
	.param .u32 _Z22convolutionBasicKernelPfS_S_ii_param_4
)
{
	.reg .pred 	%p<55>;
	.reg .b32 	%r<43>;
	.reg .b32 	%f<96>;
	.reg .b64 	%rd<47>;

	ld.param.u64 	%rd7, [_Z22convolutionBasicKernelPfS_S_ii_param_0];
	ld.param.u64 	%rd8, [_Z22convolutionBasicKernelPfS_S_ii_param_1];
	ld.param.u64 	%rd6, [_Z22convolutionBasicKernelPfS_S_ii_param_2];
	ld.param.u32 	%r28, [_Z22convolutionBasicKernelPfS_S_ii_param_3];
	ld.param.u32 	%r29, [_Z22convolutionBasicKernelPfS_S_ii_param_4];
	cvta.to.global.u64 	%rd1, %rd8;
	cvta.to.global.u64 	%rd2, %rd7;
	mov.u32 	%r30, %ctaid.x;
	mov.u32 	%r31, %ntid.x;
	mov.u32 	%r32, %tid.x;
	mad.lo.s32 	%r1, %r30, %r31, %r32;
	shr.u32 	%r33, %r28, 31;
	add.s32 	%r34, %r28, %r33;
	shr.s32 	%r35, %r34, 1;
	sub.s32 	%r2, %r1, %r35;
	setp.lt.s32 	%p1, %r28, 1;
	mov.f32 	%f75, 0f00000000;
	@%p1 bra 	$L__BB0_41;
	and.b32  	%r3, %r28, 7;
	setp.lt.u32 	%p2, %r28, 8;
	mov.f32 	%f75, 0f00000000;
	mov.b32 	%r41, 0;
	@%p2 bra 	$L__BB0_20;
	and.b32  	%r41, %r28, 2147483640;
	mov.f32 	%f75, 0f00000000;
	mov.b32 	%r39, 0;
$L__BB0_3:
	.pragma "nounroll";
	add.s32 	%r6, %r2, %r39;
	setp.lt.s32 	%p3, %r6, 0;
	setp.ge.s32 	%p4, %r6, %r29;
	mul.wide.u32 	%rd9, %r39, 4;
	add.s64 	%rd3, %rd1, %rd9;
	or.pred  	%p5, %p3, %p4;
	@%p5 bra 	$L__BB0_5;
	mul.wide.u32 	%rd10, %r6, 4;
	add.s64 	%rd11, %rd2, %rd10;
	ld.global.f32 	%f42, [%rd11];
	ld.global.f32 	%f43, [%rd3];
	fma.rn.f32 	%f75, %f42, %f43, %f75;
$L__BB0_5:
	add.s32 	%r7, %r6, 1;
	setp.lt.s32 	%p6, %r7, 0;
	setp.ge.s32 	%p7, %r7, %r29;
	or.pred  	%p8, %p6, %p7;
	@%p8 bra 	$L__BB0_7;
	mul.wide.u32 	%rd12, %r7, 4;
	add.s64 	%rd13, %rd2, %rd12;
	ld.global.f32 	%f44, [%rd13];
	ld.global.f32 	%f45, [%rd3+4];
	fma.rn.f32 	%f75, %f44, %f45, %f75;
$L__BB0_7:
	add.s32 	%r8, %r6, 2;
	setp.lt.s32 	%p9, %r8, 0;
	setp.ge.s32 	%p10, %r8, %r29;
	or.pred  	%p11, %p9, %p10;
	@%p11 bra 	$L__BB0_9;
	mul.wide.u32 	%rd14, %r8, 4;
	add.s64 	%rd15, %rd2, %rd14;
	ld.global.f32 	%f46, [%rd15];
	ld.global.f32 	%f47, [%rd3+8];
	fma.rn.f32 	%f75, %f46, %f47, %f75;
$L__BB0_9:
	add.s32 	%r9, %r6, 3;
	setp.lt.s32 	%p12, %r9, 0;
	setp.ge.s32 	%p13, %r9, %r29;
	or.pred  	%p14, %p12, %p13;
	@%p14 bra 	$L__BB0_11;
	mul.wide.u32 	%rd16, %r9, 4;
	add.s64 	%rd17, %rd2, %rd16;
	ld.global.f32 	%f48, [%rd17];
	ld.global.f32 	%f49, [%rd3+12];
	fma.rn.f32 	%f75, %f48, %f49, %f75;
$L__BB0_11:
	add.s32 	%r10, %r6, 4;
	setp.lt.s32 	%p15, %r10, 0;
	setp.ge.s32 	%p16, %r10, %r29;
	or.pred  	%p17, %p15, %p16;
	@%p17 bra 	$L__BB0_13;
	mul.wide.u32 	%rd18, %r10, 4;
	add.s64 	%rd19, %rd2, %rd18;
	ld.global.f32 	%f50, [%rd19];
	ld.global.f32 	%f51, [%rd3+16];
	fma.rn.f32 	%f75, %f50, %f51, %f75;
$L__BB0_13:
	add.s32 	%r11, %r6, 5;
	setp.lt.s32 	%p18, %r11, 0;
	setp.ge.s32 	%p19, %r11, %r29;
	or.pred  	%p20, %p18, %p19;
	@%p20 bra 	$L__BB0_15;
	mul.wide.u32 	%rd20, %r11, 4;
	add.s64 	%rd21, %rd2, %rd20;
	ld.global.f32 	%f52, [%rd21];
	ld.global.f32 	%f53, [%rd3+20];
	fma.rn.f32 	%f75, %f52, %f53, %f75;
$L__BB0_15:
	add.s32 	%r12, %r6, 6;
	setp.lt.s32 	%p21, %r12, 0;
	setp.ge.s32 	%p22, %r12, %r29;
	or.pred  	%p23, %p21, %p22;
	@%p23 bra 	$L__BB0_17;
	mul.wide.u32 	%rd22, %r12, 4;
	add.s64 	%rd23, %rd2, %rd22;
	ld.global.f32 	%f54, [%rd23];
	ld.global.f32 	%f55, [%rd3+24];
	fma.rn.f32 	%f75, %f54, %f55, %f75;
$L__BB0_17:
	add.s32 	%r13, %r6, 7;
	setp.lt.s32 	%p24, %r13, 0;
	setp.ge.s32 	%p25, %r13, %r29;
	or.pred  	%p26, %p24, %p25;
	@%p26 bra 	$L__BB0_19;
	mul.wide.u32 	%rd24, %r13, 4;
	add.s64 	%rd25, %rd2, %rd24;
	ld.global.f32 	%f56, [%rd25];
	ld.global.f32 	%f57, [%rd3+28];
	fma.rn.f32 	%f75, %f56, %f57, %f75;
$L__BB0_19:
	add.s32 	%r39, %r39, 8;
	setp.ne.s32 	%p27, %r39, %r41;
	@%p27 bra 	$L__BB0_3;
$L__BB0_20:
	setp.eq.s32 	%p28, %r3, 0;
	@%p28 bra 	$L__BB0_41;
	and.b32  	%r16, %r28, 3;
	setp.lt.u32 	%p29, %r3, 4;
	@%p29 bra 	$L__BB0_31;
	add.s32 	%r17, %r2, %r41;
	setp.lt.s32 	%p30, %r17, 0;
	setp.ge.s32 	%p31, %r17, %r29;
	mul.wide.u32 	%rd26, %r41, 4;
	add.s64 	%rd4, %rd1, %rd26;
	or.pred  	%p32, %p30, %p31;
	@%p32 bra 	$L__BB0_24;
	mul.wide.u32 	%rd27, %r17, 4;
	add.s64 	%rd28, %rd2, %rd27;
	ld.global.f32 	%f59, [%rd28];
	ld.global.f32 	%f60, [%rd4];
	fma.rn.f32 	%f75, %f59, %f60, %f75;
$L__BB0_24:
	add.s32 	%r18, %r17, 1;
	setp.lt.s32 	%p33, %r18, 0;
	setp.ge.s32 	%p34, %r18, %r29;
	or.pred  	%p35, %p33, %p34;
	@%p35 bra 	$L__BB0_26;
	mul.wide.u32 	%rd29, %r18, 4;
	add.s64 	%rd30, %rd2, %rd29;
	ld.global.f32 	%f61, [%rd30];
	ld.global.f32 	%f62, [%rd4+4];
	fma.rn.f32 	%f75, %f61, %f62, %f75;
$L__BB0_26:
	add.s32 	%r19, %r17, 2;
	setp.lt.s32 	%p36, %r19, 0;
	setp.ge.s32 	%p37, %r19, %r29;
	or.pred  	%p38, %p36, %p37;
	@%p38 bra 	$L__BB0_28;
	mul.wide.u32 	%rd31, %r19, 4;
	add.s64 	%rd32, %rd2, %rd31;
	ld.global.f32 	%f63, [%rd32];
	ld.global.f32 	%f64, [%rd4+8];
	fma.rn.f32 	%f75, %f63, %f64, %f75;
$L__BB0_28:
	add.s32 	%r20, %r17, 3;
	setp.lt.s32 	%p39, %r20, 0;
	setp.ge.s32 	%p40, %r20, %r29;
	or.pred  	%p41, %p39, %p40;
	@%p41 bra 	$L__BB0_30;
	mul.wide.u32 	%rd33, %r20, 4;
	add.s64 	%rd34, %rd2, %rd33;
	ld.global.f32 	%f65, [%rd34];
	ld.global.f32 	%f66, [%rd4+12];
	fma.rn.f32 	%f75, %f65, %f66, %f75;
$L__BB0_30:
	add.s32 	%r41, %r41, 4;
$L__BB0_31:
	setp.eq.s32 	%p42, %r16, 0;
	@%p42 bra 	$L__BB0_41;
	setp.eq.s32 	%p43, %r16, 1;
	@%p43 bra 	$L__BB0_38;
	add.s32 	%r23, %r2, %r41;
	setp.lt.s32 	%p44, %r23, 0;
	setp.ge.s32 	%p45, %r23, %r29;
	mul.wide.u32 	%rd35, %r41, 4;
	add.s64 	%rd5, %rd1, %rd35;
	or.pred  	%p46, %p44, %p45;
	@%p46 bra 	$L__BB0_35;
	mul.wide.u32 	%rd36, %r23, 4;
	add.s64 	%rd37, %rd2, %rd36;
	ld.global.f32 	%f68, [%rd37];
	ld.global.f32 	%f69, [%rd5];
	fma.rn.f32 	%f75, %f68, %f69, %f75;
$L__BB0_35:
	add.s32 	%r24, %r23, 1;
	setp.lt.s32 	%p47, %r24, 0;
	setp.ge.s32 	%p48, %r24, %r29;
	or.pred  	%p49, %p47, %p48;
	@%p49 bra 	$L__BB0_37;
	mul.wide.u32 	%rd38, %r24, 4;
	add.s64 	%rd39, %rd2, %rd38;
	ld.global.f32 	%f70, [%rd39];
	ld.global.f32 	%f71, [%rd5+4];
	fma.rn.f32 	%f75, %f70, %f71, %f75;
$L__BB0_37:
	add.s32 	%r41, %r41, 2;
$L__BB0_38:
	and.b32  	%r38, %r28, 1;
	setp.eq.b32 	%p50, %r38, 1;
	not.pred 	%p51, %p50;
	@%p51 bra 	$L__BB0_41;
	add.s32 	%r27, %r2, %r41;
	setp.lt.s32 	%p52, %r27, 0;
	setp.ge.s32 	%p53, %r27, %r29;
	or.pred  	%p54, %p52, %p53;
	@%p54 bra 	$L__BB0_41;
	mul.wide.u32 	%rd40, %r27, 4;
	add.s64 	%rd41, %rd2, %rd40;
	ld.global.f32 	%f72, [%rd41];
	mul.wide.u32 	%rd42, %r41, 4;
	add.s64 	%rd43, %rd1, %rd42;
	ld.global.f32 	%f73, [%rd43];
	fma.rn.f32 	%f75, %f72, %f73, %f75;
$L__BB0_41:
	cvta.to.global.u64 	%rd44, %rd6;
	mul.wide.s32 	%rd45, %r1, 4;
	add.s64 	%rd46, %rd44, %rd45;
	st.global.f32 	[%rd46], %f75;
	ret;

}
	// .globl	_Z25convolutionKernelConstantPfS_ii
.visible .entry _Z25convolutionKernelConstantPfS_ii(
	.param .u64 .ptr .align 1 _Z25convolutionKernelConstantPfS_ii_param_0,
	.param .u64 .ptr .align 1 _Z25convolutionKernelConstantPfS_ii_param_1,
	.param .u32 _Z25convolutionKernelConstantPfS_ii_param_2,
	.param .u32 _Z25convolutionKernelConstantPfS_ii_param_3
)
{
	.reg .pred 	%p<55>;
	.reg .b32 	%r<43>;
	.reg .b32 	%f<96>;
	.reg .b64 	%rd<49>;

	ld.param.u64 	%rd6, [_Z25convolutionKernelConstantPfS_ii_param_0];
	ld.param.u64 	%rd5, [_Z25convolutionKernelConstantPfS_ii_param_1];
	ld.param.u32 	%r28, [_Z25convolutionKernelConstantPfS_ii_param_2];
	ld.param.u32 	%r29, [_Z25convolutionKernelConstantPfS_ii_param_3];
	cvta.to.global.u64 	%rd1, %rd6;
	mov.u32 	%r30, %ctaid.x;
	mov.u32 	%r31, %ntid.x;
	mov.u32 	%r32, %tid.x;
	mad.lo.s32 	%r1, %r30, %r31, %r32;
	shr.u32 	%r33, %r28, 31;
	add.s32 	%r34, %r28, %r33;
	shr.s32 	%r35, %r34, 1;
	sub.s32 	%r2, %r1, %r35;
	setp.lt.s32 	%p1, %r28, 1;
	mov.f32 	%f75, 0f00000000;
	@%p1 bra 	$L__BB1_41;
	and.b32  	%r3, %r28, 7;
	setp.lt.u32 	%p2, %r28, 8;
	mov.f32 	%f75, 0f00000000;
	mov.b32 	%r41, 0;
	@%p2 bra 	$L__BB1_20;
	and.b32  	%r41, %r28, 2147483640;
	mov.f32 	%f75, 0f00000000;
	mov.b32 	%r39, 0;
	mov.u64 	%rd8, M;
$L__BB1_3:
	.pragma "nounroll";
	add.s32 	%r6, %r2, %r39;
	setp.lt.s32 	%p3, %r6, 0;
	setp.ge.s32 	%p4, %r6, %r29;
	mul.wide.u32 	%rd7, %r39, 4;
	add.s64 	%rd2, %rd8, %rd7;
	or.pred  	%p5, %p3, %p4;
	@%p5 bra 	$L__BB1_5;
	mul.wide.u32 	%rd9, %r6, 4;
	add.s64 	%rd10, %rd1, %rd9;
	ld.global.f32 	%f42, [%rd10];
	ld.const.f32 	%f43, [%rd2];
	fma.rn.f32 	%f75, %f42, %f43, %f75;
$L__BB1_5:
	add.s32 	%r7, %r6, 1;
	setp.lt.s32 	%p6, %r7, 0;
	setp.ge.s32 	%p7, %r7, %r29;
	or.pred  	%p8, %p6, %p7;
	@%p8 bra 	$L__BB1_7;
	mul.wide.u32 	%rd11, %r7, 4;
	add.s64 	%rd12, %rd1, %rd11;
	ld.global.f32 	%f44, [%rd12];
	ld.const.f32 	%f45, [%rd2+4];
	fma.rn.f32 	%f75, %f44, %f45, %f75;
$L__BB1_7:
	add.s32 	%r8, %r6, 2;
	setp.lt.s32 	%p9, %r8, 0;
	setp.ge.s32 	%p10, %r8, %r29;
	or.pred  	%p11, %p9, %p10;
	@%p11 bra 	$L__BB1_9;
	mul.wide.u32 	%rd13, %r8, 4;
	add.s64 	%rd14, %rd1, %rd13;
	ld.global.f32 	%f46, [%rd14];
	ld.const.f32 	%f47, [%rd2+8];
	fma.rn.f32 	%f75, %f46, %f47, %f75;
$L__BB1_9:
	add.s32 	%r9, %r6, 3;
	setp.lt.s32 	%p12, %r9, 0;
	setp.ge.s32 	%p13, %r9, %r29;
	or.pred  	%p14, %p12, %p13;
	@%p14 bra 	$L__BB1_11;
	mul.wide.u32 	%rd15, %r9, 4;
	add.s64 	%rd16, %rd1, %rd15;
	ld.global.f32 	%f48, [%rd16];
	ld.const.f32 	%f49, [%rd2+12];
	fma.rn.f32 	%f75, %f48, %f49, %f75;
$L__BB1_11:
	add.s32 	%r10, %r6, 4;
	setp.lt.s32 	%p15, %r10, 0;
	setp.ge.s32 	%p16, %r10, %r29;
	or.pred  	%p17, %p15, %p16;
	@%p17 bra 	$L__BB1_13;
	mul.wide.u32 	%rd17, %r10, 4;
	add.s64 	%rd18, %rd1, %rd17;
	ld.global.f32 	%f50, [%rd18];
	ld.const.f32 	%f51, [%rd2+16];
	fma.rn.f32 	%f75, %f50, %f51, %f75;
$L__BB1_13:
	add.s32 	%r11, %r6, 5;
	setp.lt.s32 	%p18, %r11, 0;
	setp.ge.s32 	%p19, %r11, %r29;
	or.pred  	%p20, %p18, %p19;
	@%p20 bra 	$L__BB1_15;
	mul.wide.u32 	%rd19, %r11, 4;
	add.s64 	%rd20, %rd1, %rd19;
	ld.global.f32 	%f52, [%rd20];
	ld.const.f32 	%f53, [%rd2+20];
	fma.rn.f32 	%f75, %f52, %f53, %f75;
$L__BB1_15:
	add.s32 	%r12, %r6, 6;
	setp.lt.s32 	%p21, %r12, 0;
	setp.ge.s32 	%p22, %r12, %r29;
	or.pred  	%p23, %p21, %p22;
	@%p23 bra 	$L__BB1_17;
	mul.wide.u32 	%rd21, %r12, 4;
	add.s64 	%rd22, %rd1, %rd21;
	ld.global.f32 	%f54, [%rd22];
	ld.const.f32 	%f55, [%rd2+24];
	fma.rn.f32 	%f75, %f54, %f55, %f75;
$L__BB1_17:
	add.s32 	%r13, %r6, 7;
	setp.lt.s32 	%p24, %r13, 0;
	setp.ge.s32 	%p25, %r13, %r29;
	or.pred  	%p26, %p24, %p25;
	@%p26 bra 	$L__BB1_19;
	mul.wide.u32 	%rd23, %r13, 4;
	add.s64 	%rd24, %rd1, %rd23;
	ld.global.f32 	%f56, [%rd24];
	ld.const.f32 	%f57, [%rd2+28];
	fma.rn.f32 	%f75, %f56, %f57, %f75;
$L__BB1_19:
	add.s32 	%r39, %r39, 8;
	setp.ne.s32 	%p27, %r39, %r41;
	@%p27 bra 	$L__BB1_3;
$L__BB1_20:
	setp.eq.s32 	%p28, %r3, 0;
	@%p28 bra 	$L__BB1_41;
	and.b32  	%r16, %r28, 3;
	setp.lt.u32 	%p29, %r3, 4;
	@%p29 bra 	$L__BB1_31;
	add.s32 	%r17, %r2, %r41;
	setp.lt.s32 	%p30, %r17, 0;
	setp.ge.s32 	%p31, %r17, %r29;
	mul.wide.u32 	%rd25, %r41, 4;
	mov.u64 	%rd26, M;
	add.s64 	%rd3, %rd26, %rd25;
	or.pred  	%p32, %p30, %p31;
	@%p32 bra 	$L__BB1_24;
	mul.wide.u32 	%rd27, %r17, 4;
	add.s64 	%rd28, %rd1, %rd27;
	ld.global.f32 	%f59, [%rd28];
	ld.const.f32 	%f60, [%rd3];
	fma.rn.f32 	%f75, %f59, %f60, %f75;
$L__BB1_24:
	add.s32 	%r18, %r17, 1;
	setp.lt.s32 	%p33, %r18, 0;
	setp.ge.s32 	%p34, %r18, %r29;
	or.pred  	%p35, %p33, %p34;
	@%p35 bra 	$L__BB1_26;
	mul.wide.u32 	%rd29, %r18, 4;
	add.s64 	%rd30, %rd1, %rd29;
	ld.global.f32 	%f61, [%rd30];
	ld.const.f32 	%f62, [%rd3+4];
	fma.rn.f32 	%f75, %f61, %f62, %f75;
$L__BB1_26:
	add.s32 	%r19, %r17, 2;
	setp.lt.s32 	%p36, %r19, 0;
	setp.ge.s32 	%p37, %r19, %r29;
	or.pred  	%p38, %p36, %p37;
	@%p38 bra 	$L__BB1_28;
	mul.wide.u32 	%rd31, %r19, 4;
	add.s64 	%rd32, %rd1, %rd31;
	ld.global.f32 	%f63, [%rd32];
	ld.const.f32 	%f64, [%rd3+8];
	fma.rn.f32 	%f75, %f63, %f64, %f75;
$L__BB1_28:
	add.s32 	%r20, %r17, 3;
	setp.lt.s32 	%p39, %r20, 0;
	setp.ge.s32 	%p40, %r20, %r29;
	or.pred  	%p41, %p39, %p40;
	@%p41 bra 	$L__BB1_30;
	mul.wide.u32 	%rd33, %r20, 4;
	add.s64 	%rd34, %rd1, %rd33;
	ld.global.f32 	%f65, [%rd34];
	ld.const.f32 	%f66, [%rd3+12];
	fma.rn.f32 	%f75, %f65, %f66, %f75;
$L__BB1_30:
	add.s32 	%r41, %r41, 4;
$L__BB1_31:
	setp.eq.s32 	%p42, %r16, 0;
	@%p42 bra 	$L__BB1_41;
	setp.eq.s32 	%p43, %r16, 1;
	@%p43 bra 	$L__BB1_38;
	add.s32 	%r23, %r2, %r41;
	setp.lt.s32 	%p44, %r23, 0;
	setp.ge.s32 	%p45, %r23, %r29;
	mul.wide.u32 	%rd35, %r41, 4;
	mov.u64 	%rd36, M;
	add.s64 	%rd4, %rd36, %rd35;
	or.pred  	%p46, %p44, %p45;
	@%p46 bra 	$L__BB1_35;
	mul.wide.u32 	%rd37, %r23, 4;
	add.s64 	%rd38, %rd1, %rd37;
	ld.global.f32 	%f68, [%rd38];
	ld.const.f32 	%f69, [%rd4];
	fma.rn.f32 	%f75, %f68, %f69, %f75;
$L__BB1_35:
	add.s32 	%r24, %r23, 1;
	setp.lt.s32 	%p47, %r24, 0;
	setp.ge.s32 	%p48, %r24, %r29;
	or.pred  	%p49, %p47, %p48;
	@%p49 bra 	$L__BB1_37;
	mul.wide.u32 	%rd39, %r24, 4;
	add.s64 	%rd40, %rd1, %rd39;
	ld.global.f32 	%f70, [%rd40];
	ld.const.f32 	%f71, [%rd4+4];
	fma.rn.f32 	%f75, %f70, %f71, %f75;
$L__BB1_37:
	add.s32 	%r41, %r41, 2;
$L__BB1_38:
	and.b32  	%r38, %r28, 1;
	setp.eq.b32 	%p50, %r38, 1;
	not.pred 	%p51, %p50;
	@%p51 bra 	$L__BB1_41;
	add.s32 	%r27, %r2, %r41;
	setp.lt.s32 	%p52, %r27, 0;
	setp.ge.s32 	%p53, %r27, %r29;
	or.pred  	%p54, %p52, %p53;
	@%p54 bra 	$L__BB1_41;
	mul.wide.u32 	%rd41, %r27, 4;
	add.s64 	%rd42, %rd1, %rd41;
	ld.global.f32 	%f72, [%rd42];
	mul.wide.u32 	%rd43, %r41, 4;
	mov.u64 	%rd44, M;
	add.s64 	%rd45, %rd44, %rd43;
	ld.const.f32 	%f73, [%rd45];
	fma.rn.f32 	%f75, %f72, %f73, %f75;
$L__BB1_41:
	cvta.to.global.u64 	%rd46, %rd5;
	mul.wide.s32 	%rd47, %r1, 4;
	add.s64 	%rd48, %rd46, %rd47;
	st.global.f32 	[%rd48], %f75;
	ret;

}
	// .globl	_Z23convolutionKernelSharedPfS_ii
.visible .entry _Z23convolutionKernelSharedPfS_ii(
	.param .u64 .ptr .align 1 _Z23convolutionKernelSharedPfS_ii_param_0,
	.param .u64 .ptr .align 1 _Z23convolutionKernelSharedPfS_ii_param_1,
	.param .u32 _Z23convolutionKernelSharedPfS_ii_param_2,
	.param .u32 _Z23convolutionKernelSharedPfS_ii_param_3
)
{
	.reg .pred 	%p<14>;
	.reg .b32 	%r<62>;
	.reg .b32 	%f<77>;
	.reg .b64 	%rd<27>;
	// demoted variable
	.shared .align 4 .b8 _ZZ23convolutionKernelSharedPfS_iiE4N_ds[164];
	ld.param.u64 	%rd5, [_Z23convolutionKernelSharedPfS_ii_param_0];
	ld.param.u64 	%rd4, [_Z23convolutionKernelSharedPfS_ii_param_1];
	ld.param.u32 	%r22, [_Z23convolutionKernelSharedPfS_ii_param_2];
	ld.param.u32 	%r23, [_Z23convolutionKernelSharedPfS_ii_param_3];
	cvta.to.global.u64 	%rd1, %rd5;
	mov.u32 	%r24, %ctaid.x;
	mov.u32 	%r1, %ntid.x;
	mul.lo.s32 	%r25, %r24, %r1;
	mov.u32 	%r2, %tid.x;
	add.s32 	%r3, %r25, %r2;
	shr.u32 	%r26, %r22, 31;
	add.s32 	%r27, %r22, %r26;
	shr.s32 	%r4, %r27, 1;
	sub.s32 	%r28, %r25, %r1;
	add.s32 	%r5, %r28, %r2;
	sub.s32 	%r29, %r1, %r4;
	setp.lt.u32 	%p1, %r2, %r29;
	@%p1 bra 	$L__BB2_4;
	setp.lt.s32 	%p2, %r5, 0;
	mov.f32 	%f67, 0f00000000;
	@%p2 bra 	$L__BB2_3;
	mul.wide.u32 	%rd6, %r5, 4;
	add.s64 	%rd7, %rd1, %rd6;
	ld.global.f32 	%f67, [%rd7];
$L__BB2_3:
	sub.s32 	%r30, %r2, %r1;
	add.s32 	%r31, %r30, %r4;
	shl.b32 	%r32, %r31, 2;
	mov.u32 	%r33, _ZZ23convolutionKernelSharedPfS_iiE4N_ds;
	add.s32 	%r34, %r33, %r32;
	st.shared.f32 	[%r34], %f67;
$L__BB2_4:
	mul.wide.u32 	%rd8, %r3, 4;
	add.s64 	%rd9, %rd1, %rd8;
	ld.global.f32 	%f18, [%rd9];
	add.s32 	%r35, %r4, %r2;
	shl.b32 	%r36, %r35, 2;
	mov.u32 	%r37, _ZZ23convolutionKernelSharedPfS_iiE4N_ds;
	add.s32 	%r6, %r37, %r36;
	st.shared.f32 	[%r6], %f18;
	add.s32 	%r7, %r3, %r1;
	setp.ge.u32 	%p3, %r2, %r4;
	@%p3 bra 	$L__BB2_8;
	setp.ge.s32 	%p4, %r7, %r23;
	mov.f32 	%f68, 0f00000000;
	@%p4 bra 	$L__BB2_7;
	mul.wide.s32 	%rd10, %r7, 4;
	add.s64 	%rd11, %rd1, %rd10;
	ld.global.f32 	%f68, [%rd11];
$L__BB2_7:
	shl.b32 	%r38, %r1, 2;
	add.s32 	%r39, %r6, %r38;
	st.shared.f32 	[%r39], %f68;
$L__BB2_8:
	bar.sync 	0;
	setp.lt.s32 	%p5, %r22, 1;
	mov.f32 	%f76, 0f00000000;
	@%p5 bra 	$L__BB2_20;
	and.b32  	%r8, %r22, 7;
	setp.lt.u32 	%p6, %r22, 8;
	mov.f32 	%f76, 0f00000000;
	mov.b32 	%r60, 0;
	@%p6 bra 	$L__BB2_12;
	and.b32  	%r60, %r22, 2147483640;
	neg.s32 	%r58, %r60;
	shl.b32 	%r41, %r2, 2;
	add.s32 	%r43, %r41, %r37;
	add.s32 	%r57, %r43, 16;
	mov.u64 	%rd13, M;
	add.s64 	%rd26, %rd13, 16;
	mov.f32 	%f76, 0f00000000;
$L__BB2_11:
	.pragma "nounroll";
	ld.shared.f32 	%f24, [%r57+-16];
	ld.const.f32 	%f25, [%rd26+-16];
	fma.rn.f32 	%f26, %f24, %f25, %f76;
	ld.shared.f32 	%f27, [%r57+-12];
	ld.const.f32 	%f28, [%rd26+-12];
	fma.rn.f32 	%f29, %f27, %f28, %f26;
	ld.shared.f32 	%f30, [%r57+-8];
	ld.const.f32 	%f31, [%rd26+-8];
	fma.rn.f32 	%f32, %f30, %f31, %f29;
	ld.shared.f32 	%f33, [%r57+-4];
	ld.const.f32 	%f34, [%rd26+-4];
	fma.rn.f32 	%f35, %f33, %f34, %f32;
	ld.shared.f32 	%f36, [%r57];
	ld.const.f32 	%f37, [%rd26];
	fma.rn.f32 	%f38, %f36, %f37, %f35;
	ld.shared.f32 	%f39, [%r57+4];
	ld.const.f32 	%f40, [%rd26+4];
	fma.rn.f32 	%f41, %f39, %f40, %f38;
	ld.shared.f32 	%f42, [%r57+8];
	ld.const.f32 	%f43, [%rd26+8];
	fma.rn.f32 	%f44, %f42, %f43, %f41;
	ld.shared.f32 	%f45, [%r57+12];
	ld.const.f32 	%f46, [%rd26+12];
	fma.rn.f32 	%f76, %f45, %f46, %f44;
	add.s32 	%r58, %r58, 8;
	add.s32 	%r57, %r57, 32;
	add.s64 	%rd26, %rd26, 32;
	setp.ne.s32 	%p7, %r58, 0;
	@%p7 bra 	$L__BB2_11;
$L__BB2_12:
	setp.eq.s32 	%p8, %r8, 0;
	@%p8 bra 	$L__BB2_20;
	and.b32  	%r17, %r22, 3;
	setp.lt.u32 	%p9, %r8, 4;
	@%p9 bra 	$L__BB2_15;
	add.s32 	%r44, %r60, %r2;
	shl.b32 	%r45, %r44, 2;
	add.s32 	%r47, %r37, %r45;
	ld.shared.f32 	%f48, [%r47];
	mul.wide.u32 	%rd14, %r60, 4;
	mov.u64 	%rd15, M;
	add.s64 	%rd16, %rd15, %rd14;
	ld.const.f32 	%f49, [%rd16];
	fma.rn.f32 	%f50, %f48, %f49, %f76;
	ld.shared.f32 	%f51, [%r47+4];
	ld.const.f32 	%f52, [%rd16+4];
	fma.rn.f32 	%f53, %f51, %f52, %f50;
	ld.shared.f32 	%f54, [%r47+8];
	ld.const.f32 	%f55, [%rd16+8];
	fma.rn.f32 	%f56, %f54, %f55, %f53;
	ld.shared.f32 	%f57, [%r47+12];
	ld.const.f32 	%f58, [%rd16+12];
	fma.rn.f32 	%f76, %f57, %f58, %f56;
	add.s32 	%r60, %r60, 4;
$L__BB2_15:
	setp.eq.s32 	%p10, %r17, 0;
	@%p10 bra 	$L__BB2_20;
	setp.eq.s32 	%p11, %r17, 1;
	@%p11 bra 	$L__BB2_18;
	add.s32 	%r48, %r60, %r2;
	shl.b32 	%r49, %r48, 2;
	add.s32 	%r51, %r37, %r49;
	ld.shared.f32 	%f60, [%r51];
	mul.wide.u32 	%rd17, %r60, 4;
	mov.u64 	%rd18, M;
	add.s64 	%rd19, %rd18, %rd17;
	ld.const.f32 	%f61, [%rd19];
	fma.rn.f32 	%f62, %f60, %f61, %f76;
	ld.shared.f32 	%f63, [%r51+4];
	ld.const.f32 	%f64, [%rd19+4];
	fma.rn.f32 	%f76, %f63, %f64, %f62;
	add.s32 	%r60, %r60, 2;
$L__BB2_18:
	and.b32  	%r52, %r22, 1;
	setp.eq.b32 	%p12, %r52, 1;
	not.pred 	%p13, %p12;
	@%p13 bra 	$L__BB2_20;
	add.s32 	%r53, %r60, %r2;
	shl.b32 	%r54, %r53, 2;
	add.s32 	%r56, %r37, %r54;
	ld.shared.f32 	%f65, [%r56];
	mul.wide.u32 	%rd20, %r60, 4;
	mov.u64 	%rd21, M;
	add.s64 	%rd22, %rd21, %rd20;
	ld.const.f32 	%f66, [%rd22];
	fma.rn.f32 	%f76, %f65, %f66, %f76;
$L__BB2_20:
	cvta.to.global.u64 	%rd23, %rd4;
	mul.wide.s32 	%rd24, %r3, 4;
	add.s64 	%rd25, %rd23, %rd24;
	st.global.f32 	[%rd25], %f76;
	ret;

}
	// .globl	_Z31convolutionKernelSharedSimplierPfS_ii
.visible .entry _Z31convolutionKernelSharedSimplierPfS_ii(
	.param .u64 .ptr .align 1 _Z31convolutionKernelSharedSimplierPfS_ii_param_0,
	.param .u64 .ptr .align 1 _Z31convolutionKernelSharedSimplierPfS_ii_param_1,
	.param .u32 _Z31convolutionKernelSharedSimplierPfS_ii_param_2,
	.param .u32 _Z31convolutionKernelSharedSimplierPfS_ii_param_3
)
{
	.reg .pred 	%p<36>;
	.reg .b32 	%r<51>;
	.reg .b32 	%f<56>;
	.reg .b64 	%rd<28>;
	// demoted variable
	.shared .align 4 .b8 _ZZ31convolutionKernelSharedSimplierPfS_iiE4N_ds[128];
	ld.param.u64 	%rd7, [_Z31convolutionKernelSharedSimplierPfS_ii_param_0];
	ld.param.u64 	%rd6, [_Z31convolutionKernelSharedSimplierPfS_ii_param_1];
	ld.param.u32 	%r27, [_Z31convolutionKernelSharedSimplierPfS_ii_param_2];
	ld.param.u32 	%r28, [_Z31convolutionKernelSharedSimplierPfS_ii_param_3];
	cvta.to.global.u64 	%rd1, %rd7;
	mov.u32 	%r29, %ctaid.x;
	mov.u32 	%r30, %ntid.x;
	mul.lo.s32 	%r1, %r29, %r30;
	mov.u32 	%r2, %tid.x;
	add.s32 	%r3, %r1, %r2;
	mul.wide.s32 	%rd8, %r3, 4;
	add.s64 	%rd9, %rd1, %rd8;
	ld.global.f32 	%f22, [%rd9];
	shl.b32 	%r31, %r2, 2;
	mov.u32 	%r32, _ZZ31convolutionKernelSharedSimplierPfS_iiE4N_ds;
	add.s32 	%r33, %r32, %r31;
	st.shared.f32 	[%r33], %f22;
	bar.sync 	0;
	add.s32 	%r4, %r1, %r30;
	shr.u32 	%r34, %r27, 31;
	add.s32 	%r35, %r27, %r34;
	shr.s32 	%r36, %r35, 1;
	neg.s32 	%r5, %r36;
	setp.lt.s32 	%p1, %r27, 1;
	mov.f32 	%f47, 0f00000000;
	@%p1 bra 	$L__BB3_27;
	and.b32  	%r6, %r27, 3;
	setp.lt.u32 	%p2, %r27, 4;
	mov.f32 	%f47, 0f00000000;
	mov.b32 	%r47, 0;
	@%p2 bra 	$L__BB3_20;
	and.b32  	%r47, %r27, 2147483644;
	add.s32 	%r8, %r5, %r3;
	add.s32 	%r9, %r5, %r2;
	mov.f32 	%f47, 0f00000000;
	mov.b32 	%r46, 0;
	mov.u64 	%rd11, M;
$L__BB3_3:
	add.s32 	%r11, %r8, %r46;
	setp.lt.s32 	%p3, %r11, 0;
	setp.ge.s32 	%p4, %r11, %r28;
	add.s32 	%r39, %r9, %r46;
	shl.b32 	%r40, %r39, 2;
	add.s32 	%r12, %r32, %r40;
	mul.wide.u32 	%rd10, %r46, 4;
	add.s64 	%rd2, %rd11, %rd10;
	or.pred  	%p5, %p3, %p4;
	@%p5 bra 	$L__BB3_7;
	setp.lt.s32 	%p6, %r11, %r1;
	setp.ge.s32 	%p7, %r11, %r4;
	or.pred  	%p8, %p6, %p7;
	@%p8 bra 	$L__BB3_6;
	ld.shared.f32 	%f28, [%r12];
	ld.const.f32 	%f29, [%rd2];
	fma.rn.f32 	%f47, %f28, %f29, %f47;
	bra.uni 	$L__BB3_7;
$L__BB3_6:
	mul.wide.u32 	%rd12, %r11, 4;
	add.s64 	%rd13, %rd1, %rd12;
	ld.global.f32 	%f26, [%rd13];
	ld.const.f32 	%f27, [%rd2];
	fma.rn.f32 	%f47, %f26, %f27, %f47;
$L__BB3_7:
	add.s32 	%r13, %r11, 1;
	setp.lt.s32 	%p9, %r13, 0;
	setp.ge.s32 	%p10, %r13, %r28;
	or.pred  	%p11, %p9, %p10;
	@%p11 bra 	$L__BB3_11;
	setp.ge.s32 	%p12, %r13, %r1;
	setp.lt.s32 	%p13, %r13, %r4;
	and.pred  	%p14, %p12, %p13;
	@%p14 bra 	$L__BB3_10;
	mul.wide.u32 	%rd14, %r13, 4;
	add.s64 	%rd15, %rd1, %rd14;
	ld.global.f32 	%f30, [%rd15];
	ld.const.f32 	%f31, [%rd2+4];
	fma.rn.f32 	%f47, %f30, %f31, %f47;
	bra.uni 	$L__BB3_11;
$L__BB3_10:
	ld.shared.f32 	%f32, [%r12+4];
	ld.const.f32 	%f33, [%rd2+4];
	fma.rn.f32 	%f47, %f32, %f33, %f47;
$L__BB3_11:
	add.s32 	%r14, %r11, 2;
	setp.lt.s32 	%p15, %r14, 0;
	setp.ge.s32 	%p16, %r14, %r28;
	or.pred  	%p17, %p15, %p16;
	@%p17 bra 	$L__BB3_15;
	setp.ge.s32 	%p18, %r14, %r1;
	setp.lt.s32 	%p19, %r14, %r4;
	and.pred  	%p20, %p18, %p19;
	@%p20 bra 	$L__BB3_14;
	mul.wide.u32 	%rd16, %r14, 4;
	add.s64 	%rd17, %rd1, %rd16;
	ld.global.f32 	%f34, [%rd17];
	ld.const.f32 	%f35, [%rd2+8];
	fma.rn.f32 	%f47, %f34, %f35, %f47;
	bra.uni 	$L__BB3_15;
$L__BB3_14:
	ld.shared.f32 	%f36, [%r12+8];
	ld.const.f32 	%f37, [%rd2+8];
	fma.rn.f32 	%f47, %f36, %f37, %f47;
$L__BB3_15:
	add.s32 	%r15, %r11, 3;
	setp.lt.s32 	%p21, %r15, 0;
	setp.ge.s32 	%p22, %r15, %r28;
	or.pred  	%p23, %p21, %p22;
	@%p23 bra 	$L__BB3_19;
	setp.ge.s32 	%p24, %r15, %r1;
	setp.lt.s32 	%p25, %r15, %r4;
	and.pred  	%p26, %p24, %p25;
	@%p26 bra 	$L__BB3_18;
	mul.wide.u32 	%rd18, %r15, 4;
	add.s64 	%rd19, %rd1, %rd18;
	ld.global.f32 	%f38, [%rd19];
	ld.const.f32 	%f39, [%rd2+12];
	fma.rn.f32 	%f47, %f38, %f39, %f47;
	bra.uni 	$L__BB3_19;
$L__BB3_18:
	ld.shared.f32 	%f40, [%r12+12];
	ld.const.f32 	%f41, [%rd2+12];
	fma.rn.f32 	%f47, %f40, %f41, %f47;
$L__BB3_19:
	add.s32 	%r46, %r46, 4;
	setp.ne.s32 	%p27, %r46, %r47;
	@%p27 bra 	$L__BB3_3;
$L__BB3_20:
	setp.eq.s32 	%p28, %r6, 0;
	@%p28 bra 	$L__BB3_27;
	mul.wide.u32 	%rd20, %r47, 4;
	mov.u64 	%rd21, M;
	add.s64 	%rd27, %rd21, %rd20;
	add.s32 	%r42, %r2, %r47;
	add.s32 	%r43, %r42, %r5;
	shl.b32 	%r44, %r43, 2;
	add.s32 	%r50, %r32, %r44;
	add.s32 	%r49, %r43, %r1;
	neg.s32 	%r48, %r6;
$L__BB3_22:
	.pragma "nounroll";
	setp.lt.s32 	%p29, %r49, 0;
	setp.ge.s32 	%p30, %r49, %r28;
	or.pred  	%p31, %p29, %p30;
	@%p31 bra 	$L__BB3_26;
	setp.ge.s32 	%p32, %r49, %r1;
	setp.lt.s32 	%p33, %r49, %r4;
	and.pred  	%p34, %p32, %p33;
	@%p34 bra 	$L__BB3_25;
	mul.wide.u32 	%rd22, %r49, 4;
	add.s64 	%rd23, %rd1, %rd22;
	ld.global.f32 	%f42, [%rd23];
	ld.const.f32 	%f43, [%rd27];
	fma.rn.f32 	%f47, %f42, %f43, %f47;
	bra.uni 	$L__BB3_26;
$L__BB3_25:
	ld.shared.f32 	%f44, [%r50];
	ld.const.f32 	%f45, [%rd27];
	fma.rn.f32 	%f47, %f44, %f45, %f47;
$L__BB3_26:
	add.s64 	%rd27, %rd27, 4;
	add.s32 	%r50, %r50, 4;
	add.s32 	%r49, %r49, 1;
	add.s32 	%r48, %r48, 1;
	setp.ne.s32 	%p35, %r48, 0;
	@%p35 bra 	$L__BB3_22;
$L__BB3_27:
	cvta.to.global.u64 	%rd24, %rd6;
	add.s64 	%rd26, %rd24, %rd8;
	st.global.f32 	[%rd26], %f47;
	ret;

}


// ===== COMPILED SASS (sm_100) =====

	.target	sm_100

	.elftype	@"ET_EXEC"


//--------------------- .note.nv.tkinfo           --------------------------
	.section	.note.nv.tkinfo,"",@"SHT_NOTE"
	.sectionflags	@"SHF_NOTE_NV_TKINFO"
	.tkinfo
        /*0018*/ 	.word	0x00000002
        /*0030*/ 	.string	""
        /*0030*/ 	.string	"ptxas"
        /*0030*/ 	.string	"Cuda compilation tools, release 13.0, V13.0.88"
        /*0030*/ 	.string	"Build cuda_13.0.r13.0/compiler.36424714_0"
        /*0030*/ 	.string	"-arch sm_100 -m 64 "



//--------------------- .note.nv.cuinfo           --------------------------
	.section	.note.nv.cuinfo,"",@"SHT_NOTE"
	.sectionflags	@"SHF_NOTE_NV_CUINFO"
        /*0018*/ 	.short	0x0002
        /*001a*/ 	.short	0x0064
        /*001c*/ 	.short	0x0082
	.zero		2


//--------------------- .nv.info                  --------------------------
	.section	.nv.info,"",@"SHT_CUDA_INFO"
	.align	4


	//----- nvinfo : EIATTR_REGCOUNT
	.align		4
        /*0000*/ 	.byte	0x04, 0x2f
        /*0002*/ 	.short	(.L_2 - .L_1)
	.align		4
.L_1:
        /*0004*/ 	.word	index@(_Z22convolutionBasicKernelPfS_S_ii)
        /*0008*/ 	.word	0x00000020


	//----- nvinfo : EIATTR_FRAME_SIZE
	.align		4
.L_2:
        /*000c*/ 	.byte	0x04, 0x11
        /*000e*/ 	.short	(.L_4 - .L_3)
	.align		4
.L_3:
        /*0010*/ 	.word	index@(_Z22convolutionBasicKernelPfS_S_ii)
        /*0014*/ 	.word	0x00000000


	//----- nvinfo : EIATTR_REGCOUNT
	.align		4
.L_4:
        /*0018*/ 	.byte	0x04, 0x2f
        /*001a*/ 	.short	(.L_6 - .L_5)
	.align		4
.L_5:
        /*001c*/ 	.word	index@(_Z25convolutionKernelConstantPfS_ii)
        /*0020*/ 	.word	0x00000020


	//----- nvinfo : EIATTR_FRAME_SIZE
	.align		4
.L_6:
        /*0024*/ 	.byte	0x04, 0x11
        /*0026*/ 	.short	(.L_8 - .L_7)
	.align		4
.L_7:
        /*0028*/ 	.word	index@(_Z25convolutionKernelConstantPfS_ii)
        /*002c*/ 	.word	0x00000000


	//----- nvinfo : EIATTR_REGCOUNT
	.align		4
.L_8:
        /*0030*/ 	.byte	0x04, 0x2f
        /*0032*/ 	.short	(.L_10 - .L_9)
	.align		4
.L_9:
        /*0034*/ 	.word	index@(_Z23convolutionKernelSharedPfS_ii)
        /*0038*/ 	.word	0x00000018


	//----- nvinfo : EIATTR_FRAME_SIZE
	.align		4
.L_10:
        /*003c*/ 	.byte	0x04, 0x11
        /*003e*/ 	.short	(.L_12 - .L_11)
	.align		4
.L_11:
        /*0040*/ 	.word	index@(_Z23convolutionKernelSharedPfS_ii)
        /*0044*/ 	.word	0x00000000


	//----- nvinfo : EIATTR_REGCOUNT
	.align		4
.L_12:
        /*0048*/ 	.byte	0x04, 0x2f
        /*004a*/ 	.short	(.L_14 - .L_13)
	.align		4
.L_13:
        /*004c*/ 	.word	index@(_Z31convolutionKernelSharedSimplierPfS_ii)
        /*0050*/ 	.word	0x00000014


	//----- nvinfo : EIATTR_FRAME_SIZE
	.align		4
.L_14:
        /*0054*/ 	.byte	0x04, 0x11
        /*0056*/ 	.short	(.L_16 - .L_15)
	.align		4
.L_15:
        /*0058*/ 	.word	index@(_Z31convolutionKernelSharedSimplierPfS_ii)
        /*005c*/ 	.word	0x00000000


	//----- nvinfo : EIATTR_MIN_STACK_SIZE
	.align		4
.L_16:
        /*0060*/ 	.byte	0x04, 0x12
        /*0062*/ 	.short	(.L_18 - .L_17)
	.align		4
.L_17:
        /*0064*/ 	.word	index@(_Z31convolutionKernelSharedSimplierPfS_ii)
        /*0068*/ 	.word	0x00000000


	//----- nvinfo : EIATTR_MIN_STACK_SIZE
	.align		4
.L_18:
        /*006c*/ 	.byte	0x04, 0x12
        /*006e*/ 	.short	(.L_20 - .L_19)
	.align		4
.L_19:
        /*0070*/ 	.word	index@(_Z23convolutionKernelSharedPfS_ii)
        /*0074*/ 	.word	0x00000000


	//----- nvinfo : EIATTR_MIN_STACK_SIZE
	.align		4
.L_20:
        /*0078*/ 	.byte	0x04, 0x12
        /*007a*/ 	.short	(.L_22 - .L_21)
	.align		4
.L_21:
        /*007c*/ 	.word	index@(_Z25convolutionKernelConstantPfS_ii)
        /*0080*/ 	.word	0x00000000


	//----- nvinfo : EIATTR_MIN_STACK_SIZE
	.align		4
.L_22:
        /*0084*/ 	.byte	0x04, 0x12
        /*0086*/ 	.short	(.L_24 - .L_23)
	.align		4
.L_23:
        /*0088*/ 	.word	index@(_Z22convolutionBasicKernelPfS_S_ii)
        /*008c*/ 	.word	0x00000000
.L_24:


//--------------------- .nv.compat                --------------------------
	.section	.nv.compat,"",@"SHT_CUDA_COMPAT_INFO"
	.align	4
        /*0000*/ 	.byte	0x02, 0x09, 0x00, 0x00, 0x02, 0x02, 0x01, 0x00, 0x02, 0x05, 0x05, 0x00, 0x03, 0x07, 0x01, 0x01
        /*0010*/ 	.byte	0x02, 0x03, 0x00, 0x00, 0x02, 0x06, 0x01, 0x00, 0x04, 0x0b, 0x08, 0x00, 0x09, 0x00, 0x00, 0x00
        /*0020*/ 	.byte	0x00, 0x00, 0x00, 0x00


//--------------------- .nv.info._Z31convolutionKernelSharedSimplierPfS_ii --------------------------
	.section	.nv.info._Z31convolutionKernelSharedSimplierPfS_ii,"",@"SHT_CUDA_INFO"
	.sectionflags	@""
	.align	4


	//----- nvinfo : EIATTR_CUDA_API_VERSION
	.align		4
        /*0000*/ 	.byte	0x04, 0x37
        /*0002*/ 	.short	(.L_26 - .L_25)
.L_25:
        /*0004*/ 	.word	0x00000082


	//----- nvinfo : EIATTR_KPARAM_INFO
	.align		4
.L_26:
        /*0008*/ 	.byte	0x04, 0x17
        /*000a*/ 	.short	(.L_28 - .L_27)
.L_27:
        /*000c*/ 	.word	0x00000000
        /*0010*/ 	.short	0x0003
        /*0012*/ 	.short	0x0014
        /*0014*/ 	.byte	0x00, 0xf0, 0x11, 0x00


	//----- nvinfo : EIATTR_KPARAM_INFO
	.align		4
.L_28:
        /*0018*/ 	.byte	0x04, 0x17
        /*001a*/ 	.short	(.L_30 - .L_29)
.L_29:
        /*001c*/ 	.word	0x00000000
        /*0020*/ 	.short	0x0002
        /*0022*/ 	.short	0x0010
        /*0024*/ 	.byte	0x00, 0xf0, 0x11, 0x00


	//----- nvinfo : EIATTR_KPARAM_INFO
	.align		4
.L_30:
        /*0028*/ 	.byte	0x04, 0x17
        /*002a*/ 	.short	(.L_32 - .L_31)
.L_31:
        /*002c*/ 	.word	0x00000000
        /*0030*/ 	.short	0x0001
        /*0032*/ 	.short	0x0008
        /*0034*/ 	.byte	0x00, 0xf5, 0x21, 0x00


	//----- nvinfo : EIATTR_KPARAM_INFO
	.align		4
.L_32:
        /*0038*/ 	.byte	0x04, 0x17
        /*003a*/ 	.short	(.L_34 - .L_33)
.L_33:
        /*003c*/ 	.word	0x00000000
        /*0040*/ 	.short	0x0000
        /*0042*/ 	.short	0x0000
        /*0044*/ 	.byte	0x00, 0xf5, 0x21, 0x00


	//----- nvinfo : EIATTR_SPARSE_MMA_MASK
	.align		4
.L_34:
        /*0048*/ 	.byte	0x03, 0x50
        /*004a*/ 	.short	0x0000


	//----- nvinfo : EIATTR_MAXREG_COUNT
	.align		4
        /*004c*/ 	.byte	0x03, 0x1b
        /*004e*/ 	.short	0x00ff


	//----- nvinfo : EIATTR_NUM_BARRIERS
	.align		4
        /*0050*/ 	.byte	0x02, 0x4c
        /*0052*/ 	.byte	0x01
	.zero		1


	//----- nvinfo : EIATTR_MERCURY_ISA_VERSION
	.align		4
        /*0054*/ 	.byte	0x03, 0x5f
        /*0056*/ 	.short	0x0101


	//----- nvinfo : EIATTR_VRC_CTA_INIT_COUNT
	.align		4
        /*0058*/ 	.byte	0x02, 0x4a
	.zero		1
	.zero		1


	//----- nvinfo : EIATTR_EXIT_INSTR_OFFSETS
	.align		4
        /*005c*/ 	.byte	0x04, 0x1c
        /*005e*/ 	.short	(.L_36 - .L_35)


	//   ....[0]....
.L_35:
        /*0060*/ 	.word	0x000008f0


	//----- nvinfo : EIATTR_CRS_STACK_SIZE
	.align		4
.L_36:
        /*0064*/ 	.byte	0x04, 0x1e
        /*0066*/ 	.short	(.L_38 - .L_37)
.L_37:
        /*0068*/ 	.word	0x00000000


	//----- nvinfo : EIATTR_CBANK_PARAM_SIZE
	.align		4
.L_38:
        /*006c*/ 	.byte	0x03, 0x19
        /*006e*/ 	.short	0x0018


	//----- nvinfo : EIATTR_PARAM_CBANK
	.align		4
        /*0070*/ 	.byte	0x04, 0x0a
        /*0072*/ 	.short	(.L_40 - .L_39)
	.align		4
.L_39:
        /*0074*/ 	.word	index@(.nv.constant0._Z31convolutionKernelSharedSimplierPfS_ii)
        /*0078*/ 	.short	0x0380
        /*007a*/ 	.short	0x0018


	//----- nvinfo : EIATTR_SW_WAR
	.align		4
.L_40:
        /*007c*/ 	.byte	0x04, 0x36
        /*007e*/ 	.short	(.L_42 - .L_41)
.L_41:
        /*0080*/ 	.word	0x00000008
.L_42:


//--------------------- .nv.info._Z23convolutionKernelSharedPfS_ii --------------------------
	.section	.nv.info._Z23convolutionKernelSharedPfS_ii,"",@"SHT_CUDA_INFO"
	.sectionflags	@""
	.align	4


	//----- nvinfo : EIATTR_CUDA_API_VERSION
	.align		4
        /*0000*/ 	.byte	0x04, 0x37
        /*0002*/ 	.short	(.L_44 - .L_43)
.L_43:
        /*0004*/ 	.word	0x00000082


	//----- nvinfo : EIATTR_KPARAM_INFO
	.align		4
.L_44:
        /*0008*/ 	.byte	0x04, 0x17
        /*000a*/ 	.short	(.L_46 - .L_45)
.L_45:
        /*000c*/ 	.word	0x00000000
        /*0010*/ 	.short	0x0003
        /*0012*/ 	.short	0x0014
        /*0014*/ 	.byte	0x00, 0xf0, 0x11, 0x00


	//----- nvinfo : EIATTR_KPARAM_INFO
	.align		4
.L_46:
        /*0018*/ 	.byte	0x04, 0x17
        /*001a*/ 	.short	(.L_48 - .L_47)
.L_47:
        /*001c*/ 	.word	0x00000000
        /*0020*/ 	.short	0x0002
        /*0022*/ 	.short	0x0010
        /*0024*/ 	.byte	0x00, 0xf0, 0x11, 0x00


	//----- nvinfo : EIATTR_KPARAM_INFO
	.align		4
.L_48:
        /*0028*/ 	.byte	0x04, 0x17
        /*002a*/ 	.short	(.L_50 - .L_49)
.L_49:
        /*002c*/ 	.word	0x00000000
        /*0030*/ 	.short	0x0001
        /*0032*/ 	.short	0x0008
        /*0034*/ 	.byte	0x00, 0xf5, 0x21, 0x00


	//----- nvinfo : EIATTR_KPARAM_INFO
	.align		4
.L_50:
        /*0038*/ 	.byte	0x04, 0x17
        /*003a*/ 	.short	(.L_52 - .L_51)
.L_51:
        /*003c*/ 	.word	0x00000000
        /*0040*/ 	.short	0x0000
        /*0042*/ 	.short	0x0000
        /*0044*/ 	.byte	0x00, 0xf5, 0x21, 0x00


	//----- nvinfo : EIATTR_SPARSE_MMA_MASK
	.align		4
.L_52:
        /*0048*/ 	.byte	0x03, 0x50
        /*004a*/ 	.short	0x0000


	//----- nvinfo : EIATTR_MAXREG_COUNT
	.align		4
        /*004c*/ 	.byte	0x03, 0x1b
        /*004e*/ 	.short	0x00ff


	//----- nvinfo : EIATTR_NUM_BARRIERS
	.align		4
        /*0050*/ 	.byte	0x02, 0x4c
        /*0052*/ 	.byte	0x01
	.zero		1


	//----- nvinfo : EIATTR_MERCURY_ISA_VERSION
	.align		4
        /*0054*/ 	.byte	0x03, 0x5f
        /*0056*/ 	.short	0x0101


	//----- nvinfo : EIATTR_VRC_CTA_INIT_COUNT
	.align		4
        /*0058*/ 	.byte	0x02, 0x4a
	.zero		1
	.zero		1


	//----- nvinfo : EIATTR_EXIT_INSTR_OFFSETS
	.align		4
        /*005c*/ 	.byte	0x04, 0x1c
        /*005e*/ 	.short	(.L_54 - .L_53)


	//   ....[0]....
.L_53:
        /*0060*/ 	.word	0x00000860


	//----- nvinfo : EIATTR_CRS_STACK_SIZE
	.align		4
.L_54:
        /*0064*/ 	.byte	0x04, 0x1e
        /*0066*/ 	.short	(.L_56 - .L_55)
.L_55:
        /*0068*/ 	.word	0x00000000


	//----- nvinfo : EIATTR_CBANK_PARAM_SIZE
	.align		4
.L_56:
        /*006c*/ 	.byte	0x03, 0x19
        /*006e*/ 	.short	0x0018


	//----- nvinfo : EIATTR_PARAM_CBANK
	.align		4
        /*0070*/ 	.byte	0x04, 0x0a
        /*0072*/ 	.short	(.L_58 - .L_57)
	.align		4
.L_57:
        /*0074*/ 	.word	index@(.nv.constant0._Z23convolutionKernelSharedPfS_ii)
        /*0078*/ 	.short	0x0380
        /*007a*/ 	.short	0x0018


	//----- nvinfo : EIATTR_SW_WAR
	.align		4
.L_58:
        /*007c*/ 	.byte	0x04, 0x36
        /*007e*/ 	.short	(.L_60 - .L_59)
.L_59:
        /*0080*/ 	.word	0x00000008
.L_60:


//--------------------- .nv.info._Z25convolutionKernelConstantPfS_ii --------------------------
	.section	.nv.info._Z25convolutionKernelConstantPfS_ii,"",@"SHT_CUDA_INFO"
	.sectionflags	@""
	.align	4


	//----- nvinfo : EIATTR_CUDA_API_VERSION
	.align		4
        /*0000*/ 	.byte	0x04, 0x37
        /*0002*/ 	.short	(.L_62 - .L_61)
.L_61:
        /*0004*/ 	.word	0x00000082


	//----- nvinfo : EIATTR_KPARAM_INFO
	.align		4
.L_62:
        /*0008*/ 	.byte	0x04, 0x17
        /*000a*/ 	.short	(.L_64 - .L_63)
.L_63:
        /*000c*/ 	.word	0x00000000
        /*0010*/ 	.short	0x0003
        /*0012*/ 	.short	0x0014
        /*0014*/ 	.byte	0x00, 0xf0, 0x11, 0x00


	//----- nvinfo : EIATTR_KPARAM_INFO
	.align		4
.L_64:
        /*0018*/ 	.byte	0x04, 0x17
        /*001a*/ 	.short	(.L_66 - .L_65)
.L_65:
        /*001c*/ 	.word	0x00000000
        /*0020*/ 	.short	0x0002
        /*0022*/ 	.short	0x0010
        /*0024*/ 	.byte	0x00, 0xf0, 0x11, 0x00


	//----- nvinfo : EIATTR_KPARAM_INFO
	.align		4
.L_66:
        /*0028*/ 	.byte	0x04, 0x17
        /*002a*/ 	.short	(.L_68 - .L_67)
.L_67:
        /*002c*/ 	.word	0x00000000
        /*0030*/ 	.short	0x0001
        /*0032*/ 	.short	0x0008
        /*0034*/ 	.byte	0x00, 0xf5, 0x21, 0x00


	//----- nvinfo : EIATTR_KPARAM_INFO
	.align		4
.L_68:
        /*0038*/ 	.byte	0x04, 0x17
        /*003a*/ 	.short	(.L_70 - .L_69)
.L_69:
        /*003c*/ 	.word	0x00000000
        /*0040*/ 	.short	0x0000
        /*0042*/ 	.short	0x0000
        /*0044*/ 	.byte	0x00, 0xf5, 0x21, 0x00


	//----- nvinfo : EIATTR_SPARSE_MMA_MASK
	.align		4
.L_70:
        /*0048*/ 	.byte	0x03, 0x50
        /*004a*/ 	.short	0x0000


	//----- nvinfo : EIATTR_MAXREG_COUNT
	.align		4
        /*004c*/ 	.byte	0x03, 0x1b
        /*004e*/ 	.short	0x00ff


	//----- nvinfo : EIATTR_MERCURY_ISA_VERSION
	.align		4
        /*0050*/ 	.byte	0x03, 0x5f
        /*0052*/ 	.short	0x0101


	//----- nvinfo : EIATTR_VRC_CTA_INIT_COUNT
	.align		4
        /*0054*/ 	.byte	0x02, 0x4a
	.zero		1
	.zero		1


	//----- nvinfo : EIATTR_EXIT_INSTR_OFFSETS
	.align		4
        /*0058*/ 	.byte	0x04, 0x1c
        /*005a*/ 	.short	(.L_72 - .L_71)


	//   ....[0]....
.L_71:
        /*005c*/ 	.word	0x00000ae0


	//----- nvinfo : EIATTR_CRS_STACK_SIZE
	.align		4
.L_72:
        /*0060*/ 	.byte	0x04, 0x1e
        /*0062*/ 	.short	(.L_74 - .L_73)
.L_73:
        /*0064*/ 	.word	0x00000000


	//----- nvinfo : EIATTR_CBANK_PARAM_SIZE
	.align		4
.L_74:
        /*0068*/ 	.byte	0x03, 0x19
        /*006a*/ 	.short	0x0018


	//----- nvinfo : EIATTR_PARAM_CBANK
	.align		4
        /*006c*/ 	.byte	0x04, 0x0a
        /*006e*/ 	.short	(.L_76 - .L_75)
	.align		4
.L_75:
        /*0070*/ 	.word	index@(.nv.constant0._Z25convolutionKernelConstantPfS_ii)
        /*0074*/ 	.short	0x0380
        /*0076*/ 	.short	0x0018


	//----- nvinfo : EIATTR_SW_WAR
	.align		4
.L_76:
        /*0078*/ 	.byte	0x04, 0x36
        /*007a*/ 	.short	(.L_78 - .L_77)
.L_77:
        /*007c*/ 	.word	0x00000008
.L_78:


//--------------------- .nv.info._Z22convolutionBasicKernelPfS_S_ii --------------------------
	.section	.nv.info._Z22convolutionBasicKernelPfS_S_ii,"",@"SHT_CUDA_INFO"
	.sectionflags	@""
	.align	4


	//----- nvinfo : EIATTR_CUDA_API_VERSION
	.align		4
        /*0000*/ 	.byte	0x04, 0x37
        /*0002*/ 	.short	(.L_80 - .L_79)
.L_79:
        /*0004*/ 	.word	0x00000082


	//----- nvinfo : EIATTR_KPARAM_INFO
	.align		4
.L_80:
        /*0008*/ 	.byte	0x04, 0x17
        /*000a*/ 	.short	(.L_82 - .L_81)
.L_81:
        /*000c*/ 	.word	0x00000000
        /*0010*/ 	.short	0x0004
        /*0012*/ 	.short	0x001c
        /*0014*/ 	.byte	0x00, 0xf0, 0x11, 0x00


	//----- nvinfo : EIATTR_KPARAM_INFO
	.align		4
.L_82:
        /*0018*/ 	.byte	0x04, 0x17
        /*001a*/ 	.short	(.L_84 - .L_83)
.L_83:
        /*001c*/ 	.word	0x00000000
        /*0020*/ 	.short	0x0003
        /*0022*/ 	.short	0x0018
        /*0024*/ 	.byte	0x00, 0xf0, 0x11, 0x00


	//----- nvinfo : EIATTR_KPARAM_INFO
	.align		4
.L_84:
        /*0028*/ 	.byte	0x04, 0x17
        /*002a*/ 	.short	(.L_86 - .L_85)
.L_85:
        /*002c*/ 	.word	0x00000000
        /*0030*/ 	.short	0x0002
        /*0032*/ 	.short	0x0010
        /*0034*/ 	.byte	0x00, 0xf5, 0x21, 0x00


	//----- nvinfo : EIATTR_KPARAM_INFO
	.align		4
.L_86:
        /*0038*/ 	.byte	0x04, 0x17
        /*003a*/ 	.short	(.L_88 - .L_87)
.L_87:
        /*003c*/ 	.word	0x00000000
        /*0040*/ 	.short	0x0001
        /*0042*/ 	.short	0x0008
        /*0044*/ 	.byte	0x00, 0xf5, 0x21, 0x00


	//----- nvinfo : EIATTR_KPARAM_INFO
	.align		4
.L_88:
        /*0048*/ 	.byte	0x04, 0x17
        /*004a*/ 	.short	(.L_90 - .L_89)
.L_89:
        /*004c*/ 	.word	0x00000000
        /*0050*/ 	.short	0x0000
        /*0052*/ 	.short	0x0000
        /*0054*/ 	.byte	0x00, 0xf5, 0x21, 0x00


	//----- nvinfo : EIATTR_SPARSE_MMA_MASK
	.align		4
.L_90:
        /*0058*/ 	.byte	0x03, 0x50
        /*005a*/ 	.short	0x0000


	//----- nvinfo : EIATTR_MAXREG_COUNT
	.align		4
        /*005c*/ 	.byte	0x03, 0x1b
        /*005e*/ 	.short	0x00ff


	//----- nvinfo : EIATTR_MERCURY_ISA_VERSION
	.align		4
        /*0060*/ 	.byte	0x03, 0x5f
        /*0062*/ 	.short	0x0101


	//----- nvinfo : EIATTR_VRC_CTA_INIT_COUNT
	.align		4
        /*0064*/ 	.byte	0x02, 0x4a
	.zero		1
	.zero		1


	//----- nvinfo : EIATTR_EXIT_INSTR_OFFSETS
	.align		4
        /*0068*/ 	.byte	0x04, 0x1c
        /*006a*/ 	.short	(.L_92 - .L_91)


	//   ....[0]....
.L_91:
        /*006c*/ 	.word	0x00000b20


	//----- nvinfo : EIATTR_CRS_STACK_SIZE
	.align		4
.L_92:
        /*0070*/ 	.byte	0x04, 0x1e
        /*0072*/ 	.short	(.L_94 - .L_93)
.L_93:
        /*0074*/ 	.word	0x00000000


	//----- nvinfo : EIATTR_CBANK_PARAM_SIZE
	.align		4
.L_94:
        /*0078*/ 	.byte	0x03, 0x19
        /*007a*/ 	.short	0x0020


	//----- nvinfo : EIATTR_PARAM_CBANK
	.align		4
        /*007c*/ 	.byte	0x04, 0x0a
        /*007e*/ 	.short	(.L_96 - .L_95)
	.align		4
.L_95:
        /*0080*/ 	.word	index@(.nv.constant0._Z22convolutionBasicKernelPfS_S_ii)
        /*0084*/ 	.short	0x0380
        /*0086*/ 	.short	0x0020


	//----- nvinfo : EIATTR_SW_WAR
	.align		4
.L_96:
        /*0088*/ 	.byte	0x04, 0x36
        /*008a*/ 	.short	(.L_98 - .L_97)
.L_97:
        /*008c*/ 	.word	0x00000008
.L_98:


//--------------------- .nv.callgraph             --------------------------
	.section	.nv.callgraph,"",@"SHT_CUDA_CALLGRAPH"
	.align	4
	.sectionentsize	8
	.align		4
        /*0000*/ 	.word	0x00000000
	.align		4
        /*0004*/ 	.word	0xffffffff
	.align		4
        /*0008*/ 	.word	0x00000000
	.align		4
        /*000c*/ 	.word	0xfffffffe
	.align		4
        /*0010*/ 	.word	0x00000000
	.align		4
        /*0014*/ 	.word	0xfffffffd
	.align		4
        /*0018*/ 	.word	0x00000000
	.align		4
        /*001c*/ 	.word	0xfffffffc


//--------------------- .nv.constant3             --------------------------
	.section	.nv.constant3,"a",@progbits
	.align	4
.nv.constant3:
	.type		M,@object
	.size		M,(.L_0 - M)
M:
	.zero		40
.L_0:


//--------------------- .text._Z31convolutionKernelSharedSimplierPfS_ii --------------------------
	.section	.text._Z31convolutionKernelSharedSimplierPfS_ii,"ax",@progbits
	.align	128
        .global         _Z31convolutionKernelSharedSimplierPfS_ii
        .type           _Z31convolutionKernelSharedSimplierPfS_ii,@function
        .size           _Z31convolutionKernelSharedSimplierPfS_ii,(.L_x_45 - _Z31convolutionKernelSharedSimplierPfS_ii)
        .other          _Z31convolutionKernelSharedSimplierPfS_ii,@"STO_CUDA_ENTRY STV_DEFAULT"
_Z31convolutionKernelSharedSimplierPfS_ii:
.text._Z31convolutionKernelSharedSimplierPfS_ii:
[----:B------:R-:W-:Y:S01]  /*0000*/  LDC R1, c[0x0][0x37c] ;  /* 0x0000df00ff017b82 */ /* 0x000fe20000000800 */
[----:B------:R-:W0:Y:S07]  /*0010*/  S2R R4, SR_TID.X ;  /* 0x0000000000047919 */ /* 0x000e2e0000002100 */
[----:B------:R-:W1:Y:S01]  /*0020*/  S2UR UR4, SR_CTAID.X ;  /* 0x00000000000479c3 */ /* 0x000e620000002500 */
[----:B------:R-:W1:Y:S01]  /*0030*/  LDCU UR7, c[0x0][0x360] ;  /* 0x00006c00ff0777ac */ /* 0x000e620008000800 */
[----:B------:R-:W2:Y:S06]  /*0040*/  LDCU.64 UR12, c[0x0][0x358] ;  /* 0x00006b00ff0c77ac */ /* 0x000eac0008000a00 */
[----:B------:R-:W3:Y:S08]  /*0050*/  LDC.64 R2, c[0x0][0x380] ;  /* 0x0000e000ff027b82 */ /* 0x000ef00000000a00 */
[----:B------:R-:W4:Y:S01]  /*0060*/  S2UR UR6, SR_CgaCtaId ;  /* 0x00000000000679c3 */ /* 0x000f220000008800 */
[----:B------:R-:W-:Y:S01]  /*0070*/  UMOV UR5, 0x400 ;  /* 0x0000040000057882 */ /* 0x000fe20000000000 */
[----:B------:R-:W5:Y:S01]  /*0080*/  LDCU UR9, c[0x0][0x390] ;  /* 0x00007200ff0977ac */ /* 0x000f620008000800 */
[----:B-1----:R-:W-:-:S06]  /*0090*/  UIMAD UR4, UR4, UR7, URZ ;  /* 0x00000007040472a4 */ /* 0x002fcc000f8e02ff */
[----:B0-----:R-:W-:-:S04]  /*00a0*/  VIADD R0, R4, UR4 ;  /* 0x0000000404007c36 */ /* 0x001fc80008000000 */
[----:B---3--:R-:W-:-:S06]  /*00b0*/  IMAD.WIDE R2, R0, 0x4, R2 ;  /* 0x0000000400027825 */ /* 0x008fcc00078e0202 */
[----:B--2---:R-:W2:Y:S01]  /*00c0*/  LDG.E R2, desc[UR12][R2.64] ;  /* 0x0000000c02027981 */ /* 0x004ea2000c1e1900 */
[----:B----4-:R-:W-:Y:S01]  /*00d0*/  ULEA UR5, UR6, UR5, 0x18 ;  /* 0x0000000506057291 */ /* 0x010fe2000f8ec0ff */
[----:B------:R-:W-:Y:S01]  /*00e0*/  IMAD.MOV.U32 R5, RZ, RZ, RZ ;  /* 0x000000ffff057224 */ /* 0x000fe200078e00ff */
[----:B-----5:R-:W-:-:S04]  /*00f0*/  UISETP.GE.AND UP0, UPT, UR9, 0x1, UPT ;  /* 0x000000010900788c */ /* 0x020fc8000bf06270 */
[----:B------:R-:W-:-:S05]  /*0100*/  LEA R7, R4, UR5, 0x2 ;  /* 0x0000000504077c11 */ /* 0x000fca000f8e10ff */
[----:B--2---:R0:W-:Y:S01]  /*0110*/  STS [R7], R2 ;  /* 0x0000000207007388 */ /* 0x0041e20000000800 */
[----:B------:R-:W-:Y:S06]  /*0120*/  BAR.SYNC.DEFER_BLOCKING 0x0 ;  /* 0x0000000000007b1d */ /* 0x000fec0000010000 */
[----:B------:R-:W-:Y:S05]  /*0130*/  BRA.U !UP0, `(.L_x_0) ;  /* 0x0000000508e07547 */ /* 0x000fea000b800000 */
[----:B------:R-:W-:Y:S01]  /*0140*/  UISETP.GE.U32.AND UP0, UPT, UR9, 0x4, UPT ;  /* 0x000000040900788c */ /* 0x000fe2000bf06070 */
[----:B------:R-:W-:Y:S01]  /*0150*/  HFMA2 R5, -RZ, RZ, 0, 0 ;  /* 0x00000000ff057431 */ /* 0x000fe200000001ff */
[----:B------:R-:W-:Y:S01]  /*0160*/  ULEA.HI UR8, UR9, UR9, URZ, 0x1 ;  /* 0x0000000909087291 */ /* 0x000fe2000f8f08ff */
[----:B0-----:R-:W-:Y:S01]  /*0170*/  IMAD.MOV.U32 R7, RZ, RZ, RZ ;  /* 0x000000ffff077224 */ /* 0x001fe200078e00ff */
[----:B------:R-:W-:Y:S02]  /*0180*/  UIADD3 UR6, UPT, UPT, UR4, UR7, URZ ;  /* 0x0000000704067290 */ /* 0x000fe4000fffe0ff */
[----:B------:R-:W-:Y:S02]  /*0190*/  ULOP3.LUT UR10, UR9, 0x3, URZ, 0xc0, !UPT ;  /* 0x00000003090a7892 */ /* 0x000fe4000f8ec0ff */
[----:B------:R-:W-:Y:S01]  /*01a0*/  USHF.R.S32.HI UR8, URZ, 0x1, UR8 ;  /* 0x00000001ff087899 */ /* 0x000fe20008011408 */
[----:B------:R-:W-:Y:S11]  /*01b0*/  BRA.U !UP0, `(.L_x_1) ;  /* 0x0000000508447547 */ /* 0x000ff6000b800000 */
[----:B------:R-:W0:Y:S01]  /*01c0*/  LDC.64 R2, c[0x0][0x380] ;  /* 0x0000e000ff027b82 */ /* 0x000e220000000a00 */
[----:B------:R-:W-:Y:S01]  /*01d0*/  ULOP3.LUT UR7, UR9, 0x7ffffffc, URZ, 0xc0, !UPT ;  /* 0x7ffffffc09077892 */ /* 0x000fe2000f8ec0ff */
[----:B------:R-:W-:Y:S01]  /*01e0*/  VIADD R6, R0, -UR8 ;  /* 0x8000000800067c36 */ /* 0x000fe20008000000 */
[----:B------:R-:W-:Y:S01]  /*01f0*/  IADD3 R8, PT, PT, R4, -UR8, RZ ;  /* 0x8000000804087c10 */ /* 0x000fe2000fffe0ff */
[----:B------:R-:W-:Y:S01]  /*0200*/  IMAD.MOV.U32 R5, RZ, RZ, RZ ;  /* 0x000000ffff057224 */ /* 0x000fe200078e00ff */
[----:B------:R-:W1:Y:S01]  /*0210*/  LDCU UR11, c[0x0][0x394] ;  /* 0x00007280ff0b77ac */ /* 0x000e620008000800 */
[----:B------:R-:W-:Y:S01]  /*0220*/  IMAD.MOV.U32 R9, RZ, RZ, RZ ;  /* 0x000000ffff097224 */ /* 0x000fe200078e00ff */
[----:B------:R-:W-:-:S07]  /*0230*/  MOV R7, UR7 ;  /* 0x0000000700077c02 */ /* 0x000fce0008000f00 */
.L_x_13:
[--C-:B------:R-:W-:Y:S01]  /*0240*/  IMAD.IADD R11, R6, 0x1, R9.reuse ;  /* 0x00000001060b7824 */ /* 0x100fe200078e0209 */
[----:B------:R-:W-:Y:S01]  /*0250*/  BSSY.RECONVERGENT B0, `(.L_x_2) ;  /* 0x0000016000007945 */ /* 0x000fe20003800200 */
[----:B------:R-:W-:Y:S02]  /*0260*/  IMAD.IADD R12, R8, 0x1, R9 ;  /* 0x00000001080c7824 */ /* 0x000fe400078e0209 */
[----:B------:R-:W-:Y:S01]  /*0270*/  IMAD.SHL.U32 R10, R9, 0x4, RZ ;  /* 0x00000004090a7824 */ /* 0x000fe200078e00ff */
[----:B-1----:R-:W-:Y:S01]  /*0280*/  ISETP.GE.AND P0, PT, R11, UR11, PT ;  /* 0x0000000b0b007c0c */ /* 0x002fe2000bf06270 */
[----:B------:R-:W-:Y:S01]  /*0290*/  VIADD R9, R9, 0x4 ;  /* 0x0000000409097836 */ /* 0x000fe20000000000 */
[C---:B------:R-:W-:Y:S02]  /*02a0*/  IADD3 R17, PT, PT, R11.reuse, 0x1, RZ ;  /* 0x000000010b117810 */ /* 0x040fe40007ffe0ff */
[----:B------:R-:W-:Y:S02]  /*02b0*/  ISETP.LT.OR P0, PT, R11, RZ, P0 ;  /* 0x000000ff0b00720c */ /* 0x000fe40000701670 */
[----:B------:R-:W-:-:S02]  /*02c0*/  ISETP.GE.AND P1, PT, R17, UR11, PT ;  /* 0x0000000b11007c0c */ /* 0x000fc4000bf26270 */
[----:B------:R-:W-:Y:S02]  /*02d0*/  ISETP.NE.AND P2, PT, R9, R7, PT ;  /* 0x000000070900720c */ /* 0x000fe40003f45270 */
[----:B------:R-:W-:Y:S02]  /*02e0*/  ISETP.LT.OR P1, PT, R17, RZ, P1 ;  /* 0x000000ff1100720c */ /* 0x000fe40000f21670 */
[----:B------:R-:W-:-:S05]  /*02f0*/  LEA R12, R12, UR5, 0x2 ;  /* 0x000000050c0c7c11 */ /* 0x000fca000f8e10ff */
[----:B------:R-:W-:Y:S06]  /*0300*/  @P0 BRA `(.L_x_3) ;  /* 0x0000000000280947 */ /* 0x000fec0003800000 */
[----:B------:R-:W-:-:S04]  /*0310*/  ISETP.GE.AND P0, PT, R11, UR6, PT ;  /* 0x000000060b007c0c */ /* 0x000fc8000bf06270 */
[----:B------:R-:W-:-:S13]  /*0320*/  ISETP.LT.OR P0, PT, R11, UR4, P0 ;  /* 0x000000040b007c0c */ /* 0x000fda0008701670 */
[----:B------:R-:W1:Y:S01]  /*0330*/  @!P0 LDS R14, [R12] ;  /* 0x000000000c0e8984 */ /* 0x000e620000000800 */
[----:B------:R-:W1:Y:S02]  /*0340*/  @!P0 LDC R13, c[0x3][R10] ;  /* 0x00c000000a0d8b82 */ /* 0x000e640000000800 */
[----:B-1----:R-:W-:Y:S01]  /*0350*/  @!P0 FFMA R5, R14, R13, R5 ;  /* 0x0000000d0e058223 */ /* 0x002fe20000000005 */
[----:B------:R-:W-:Y:S06]  /*0360*/  @!P0 BRA `(.L_x_3) ;  /* 0x0000000000108947 */ /* 0x000fec0003800000 */
[----:B0-----:R-:W-:-:S06]  /*0370*/  IMAD.WIDE.U32 R14, R11, 0x4, R2 ;  /* 0x000000040b0e7825 */ /* 0x001fcc00078e0002 */
[----:B------:R-:W2:Y:S01]  /*0380*/  LDG.E R14, desc[UR12][R14.64] ;  /* 0x0000000c0e0e7981 */ /* 0x000ea2000c1e1900 */
[----:B------:R-:W2:Y:S02]  /*0390*/  LDC R16, c[0x3][R10] ;  /* 0x00c000000a107b82 */ /* 0x000ea40000000800 */
[----:B--2---:R-:W-:-:S07]  /*03a0*/  FFMA R5, R16, R14, R5 ;  /* 0x0000000e10057223 */ /* 0x004fce0000000005 */
.L_x_3:
[----:B------:R-:W-:Y:S05]  /*03b0*/  BSYNC.RECONVERGENT B0 ;  /* 0x0000000000007941 */ /* 0x000fea0003800200 */
.L_x_2:
[----:B------:R-:W-:Y:S04]  /*03c0*/  BSSY.RECONVERGENT B0, `(.L_x_4) ;  /* 0x000000d000007945 */ /* 0x000fe80003800200 */
[----:B------:R-:W-:Y:S05]  /*03d0*/  @P1 BRA `(.L_x_5) ;  /* 0x00000000002c1947 */ /* 0x000fea0003800000 */
[C---:B------:R-:W-:Y:S02]  /*03e0*/  ISETP.GE.AND P0, PT, R17.reuse, UR6, PT ;  /* 0x0000000611007c0c */ /* 0x040fe4000bf06270 */
[----:B------:R-:W-:-:S13]  /*03f0*/  ISETP.GE.AND P1, PT, R17, UR4, PT ;  /* 0x0000000411007c0c */ /* 0x000fda000bf26270 */
[----:B------:R-:W-:Y:S05]  /*0400*/  @!P0 BRA P1, `(.L_x_6) ;  /* 0x0000000000148947 */ /* 0x000fea0000800000 */
[----:B0-----:R-:W-:-:S06]  /*0410*/  IMAD.WIDE.U32 R14, R17, 0x4, R2 ;  /* 0x00000004110e7825 */ /* 0x001fcc00078e0002 */
[----:B------:R-:W2:Y:S01]  /*0420*/  LDG.E R14, desc[UR12][R14.64] ;  /* 0x0000000c0e0e7981 */ /* 0x000ea2000c1e1900 */
[----:B------:R-:W2:Y:S02]  /*0430*/  LDC R13, c[0x3][R10+0x4] ;  /* 0x00c001000a0d7b82 */ /* 0x000ea40000000800 */
[----:B--2---:R-:W-:Y:S01]  /*0440*/  FFMA R5, R14, R13, R5 ;  /* 0x0000000d0e057223 */ /* 0x004fe20000000005 */
[----:B------:R-:W-:Y:S06]  /*0450*/  BRA `(.L_x_5) ;  /* 0x00000000000c7947 */ /* 0x000fec0003800000 */
.L_x_6:
[----:B------:R-:W1:Y:S01]  /*0460*/  LDS R14, [R12+0x4] ;  /* 0x000004000c0e7984 */ /* 0x000e620000000800 */
[----:B------:R-:W1:Y:S02]  /*0470*/  LDC R16, c[0x3][R10+0x4] ;  /* 0x00c001000a107b82 */ /* 0x000e640000000800 */
[----:B-1----:R-:W-:-:S07]  /*0480*/  FFMA R5, R16, R14, R5 ;  /* 0x0000000e10057223 */ /* 0x002fce0000000005 */
.L_x_5:
[----:B------:R-:W-:Y:S05]  /*0490*/  BSYNC.RECONVERGENT B0 ;  /* 0x0000000000007941 */ /* 0x000fea0003800200 */
.L_x_4:
[----:B------:R-:W-:Y:S01]  /*04a0*/  IADD3 R15, PT, PT, R11, 0x2, RZ ;  /* 0x000000020b0f7810 */ /* 0x000fe20007ffe0ff */
[----:B------:R-:W-:Y:S03]  /*04b0*/  BSSY.RECONVERGENT B0, `(.L_x_7) ;  /* 0x000000f000007945 */ /* 0x000fe60003800200 */
[----:B------:R-:W-:-:S04]  /*04c0*/  ISETP.GE.AND P0, PT, R15, UR11, PT ;  /* 0x0000000b0f007c0c */ /* 0x000fc8000bf06270 */
[----:B------:R-:W-:-:S13]  /*04d0*/  ISETP.LT.OR P0, PT, R15, RZ, P0 ;  /* 0x000000ff0f00720c */ /* 0x000fda0000701670 */
        /* <DEDUP_REMOVED lines=9> */
.L_x_9:
[----:B------:R-:W1:Y:S01]  /*0570*/  LDS R14, [R12+0x8] ;  /* 0x000008000c0e7984 */ /* 0x000e620000000800 */
[----:B------:R-:W1:Y:S02]  /*0580*/  LDC R16, c[0x3][R10+0x8] ;  /* 0x00c002000a107b82 */ /* 0x000e640000000800 */
[----:B-1----:R-:W-:-:S07]  /*0590*/  FFMA R5, R16, R14, R5 ;  /* 0x0000000e10057223 */ /* 0x002fce0000000005 */
.L_x_8:
[----:B------:R-:W-:Y:S05]  /*05a0*/  BSYNC.RECONVERGENT B0 ;  /* 0x0000000000007941 */ /* 0x000fea0003800200 */
.L_x_7:
[----:B------:R-:W-:Y:S01]  /*05b0*/  VIADD R11, R11, 0x3 ;  /* 0x000000030b0b7836 */ /* 0x000fe20000000000 */
[----:B------:R-:W-:Y:S04]  /*05c0*/  BSSY.RECONVERGENT B0, `(.L_x_10) ;  /* 0x000000f000007945 */ /* 0x000fe80003800200 */
        /* <DEDUP_REMOVED lines=11> */
.L_x_12:
[----:B------:R-:W1:Y:S01]  /*0680*/  LDS R12, [R12+0xc] ;  /* 0x00000c000c0c7984 */ /* 0x000e620000000800 */
[----:B------:R-:W1:Y:S02]  /*0690*/  LDC R10, c[0x3][R10+0xc] ;  /* 0x00c003000a0a7b82 */ /* 0x000e640000000800 */
[----:B-1----:R-:W-:-:S07]  /*06a0*/  FFMA R5, R10, R12, R5 ;  /* 0x0000000c0a057223 */ /* 0x002fce0000000005 */
.L_x_11:
[----:B------:R-:W-:Y:S05]  /*06b0*/  BSYNC.RECONVERGENT B0 ;  /* 0x0000000000007941 */ /* 0x000fea0003800200 */
.L_x_10:
[----:B------:R-:W-:Y:S05]  /*06c0*/  @P2 BRA `(.L_x_13) ;  /* 0xfffffff800dc2947 */ /* 0x000fea000383ffff */
.L_x_1:
[----:B------:R-:W-:-:S09]  /*06d0*/  UISETP.NE.AND UP0, UPT, UR10, URZ, UPT ;  /* 0x000000ff0a00728c */ /* 0x000fd2000bf05270 */
[----:B------:R-:W-:Y:S05]  /*06e0*/  BRA.U !UP0, `(.L_x_0) ;  /* 0x0000000108747547 */ /* 0x000fea000b800000 */
[----:B------:R-:W1:Y:S01]  /*06f0*/  LDC.64 R8, c[0x0][0x380] ;  /* 0x0000e000ff087b82 */ /* 0x000e620000000a00 */
[----:B------:R-:W-:Y:S01]  /*0700*/  IADD3 R4, PT, PT, R4, -UR8, R7 ;  /* 0x8000000804047c10 */ /* 0x000fe2000fffe007 */
[----:B------:R-:W2:Y:S01]  /*0710*/  LDCU UR9, c[0x0][0x394] ;  /* 0x00007280ff0977ac */ /* 0x000ea20008000800 */
[----:B------:R-:W-:Y:S02]  /*0720*/  SHF.L.U32 R10, R7, 0x2, RZ ;  /* 0x00000002070a7819 */ /* 0x000fe400000006ff */
[C---:B------:R-:W-:Y:S01]  /*0730*/  LEA R6, R4.reuse, UR5, 0x2 ;  /* 0x0000000504067c11 */ /* 0x040fe2000f8e10ff */
[----:B------:R-:W-:Y:S01]  /*0740*/  VIADD R7, R4, UR4 ;  /* 0x0000000404077c36 */ /* 0x000fe20008000000 */
[----:B------:R-:W-:-:S12]  /*0750*/  UIADD3 UR7, UPT, UPT, -UR10, URZ, URZ ;  /* 0x000000ff0a077290 */ /* 0x000fd8000fffe1ff */
.L_x_17:
[C---:B--2---:R-:W-:Y:S01]  /*0760*/  ISETP.GE.AND P0, PT, R7.reuse, UR9, PT ;  /* 0x0000000907007c0c */ /* 0x044fe2000bf06270 */
[----:B------:R-:W-:Y:S01]  /*0770*/  UIADD3 UR7, UPT, UPT, UR7, 0x1, URZ ;  /* 0x0000000107077890 */ /* 0x000fe2000fffe0ff */
[----:B------:R-:W-:Y:S02]  /*0780*/  BSSY.RECONVERGENT B0, `(.L_x_14) ;  /* 0x000000f000007945 */ /* 0x000fe40003800200 */
[----:B------:R-:W-:Y:S01]  /*0790*/  ISETP.LT.OR P0, PT, R7, RZ, P0 ;  /* 0x000000ff0700720c */ /* 0x000fe20000701670 */
[----:B------:R-:W-:-:S12]  /*07a0*/  UISETP.NE.AND UP0, UPT, UR7, URZ, UPT ;  /* 0x000000ff0700728c */ /* 0x000fd8000bf05270 */
[----:B------:R-:W-:Y:S05]  /*07b0*/  @P0 BRA `(.L_x_15) ;  /* 0x00000000002c0947 */ /* 0x000fea0003800000 */
[C---:B------:R-:W-:Y:S02]  /*07c0*/  ISETP.GE.AND P0, PT, R7.reuse, UR6, PT ;  /* 0x0000000607007c0c */ /* 0x040fe4000bf06270 */
[----:B------:R-:W-:-:S13]  /*07d0*/  ISETP.GE.AND P1, PT, R7, UR4, PT ;  /* 0x0000000407007c0c */ /* 0x000fda000bf26270 */
[----:B------:R-:W-:Y:S05]  /*07e0*/  @!P0 BRA P1, `(.L_x_16) ;  /* 0x0000000000148947 */ /* 0x000fea0000800000 */
[----:B01----:R-:W-:-:S06]  /*07f0*/  IMAD.WIDE.U32 R2, R7, 0x4, R8 ;  /* 0x0000000407027825 */ /* 0x003fcc00078e0008 */
[----:B------:R-:W2:Y:S01]  /*0800*/  LDG.E R2, desc[UR12][R2.64] ;  /* 0x0000000c02027981 */ /* 0x000ea2000c1e1900 */
[----:B------:R-:W2:Y:S02]  /*0810*/  LDC R4, c[0x3][R10] ;  /* 0x00c000000a047b82 */ /* 0x000ea40000000800 */
[----:B--2---:R-:W-:Y:S01]  /*0820*/  FFMA R5, R2, R4, R5 ;  /* 0x0000000402057223 */ /* 0x004fe20000000005 */
[----:B------:R-:W-:Y:S06]  /*0830*/  BRA `(.L_x_15) ;  /* 0x00000000000c7947 */ /* 0x000fec0003800000 */
.L_x_16:
[----:B0-----:R-:W0:Y:S01]  /*0840*/  LDS R2, [R6] ;  /* 0x0000000006027984 */ /* 0x001e220000000800 */
[----:B------:R-:W0:Y:S02]  /*0850*/  LDC R4, c[0x3][R10] ;  /* 0x00c000000a047b82 */ /* 0x000e240000000800 */
[----:B0-----:R-:W-:-:S07]  /*0860*/  FFMA R5, R4, R2, R5 ;  /* 0x0000000204057223 */ /* 0x001fce0000000005 */
.L_x_15:
[----:B------:R-:W-:Y:S05]  /*0870*/  BSYNC.RECONVERGENT B0 ;  /* 0x0000000000007941 */ /* 0x000fea0003800200 */
.L_x_14:
[----:B------:R-:W-:Y:S01]  /*0880*/  IADD3 R10, PT, PT, R10, 0x4, RZ ;  /* 0x000000040a0a7810 */ /* 0x000fe20007ffe0ff */
[----:B------:R-:W-:Y:S01]  /*0890*/  VIADD R6, R6, 0x4 ;  /* 0x0000000406067836 */ /* 0x000fe20000000000 */
[----:B------:R-:W-:Y:S01]  /*08a0*/  IADD3 R7, PT, PT, R7, 0x1, RZ ;  /* 0x0000000107077810 */ /* 0x000fe20007ffe0ff */
[----:B------:R-:W-:Y:S06]  /*08b0*/  BRA.U UP0, `(.L_x_17) ;  /* 0xfffffffd00a87547 */ /* 0x000fec000b83ffff */
.L_x_0:
[----:B0-----:R-:W0:Y:S02]  /*08c0*/  LDC.64 R2, c[0x0][0x388] ;  /* 0x0000e200ff027b82 */ /* 0x001e240000000a00 */
[----:B0-----:R-:W-:-:S05]  /*08d0*/  IMAD.WIDE R2, R0, 0x4, R2 ;  /* 0x0000000400027825 */ /* 0x001fca00078e0202 */
[----:B------:R-:W-:Y:S01]  /*08e0*/  STG.E desc[UR12][R2.64], R5 ;  /* 0x0000000502007986 */ /* 0x000fe2000c10190c */
[----:B------:R-:W-:Y:S05]  /*08f0*/  EXIT ;  /* 0x000000000000794d */ /* 0x000fea0003800000 */
.L_x_18:
[----:B------:R-:W-:-:S00]  /*0900*/  BRA `(.L_x_18) ;  /* 0xfffffffc00fc7947 */ /* 0x000fc0000383ffff */
[----:B------:R-:W-:-:S00]  /*0910*/  NOP ;  /* 0x0000000000007918 */ /* 0x000fc00000000000 */
        /* <DEDUP_REMOVED lines=14> */
.L_x_45:


//--------------------- .text._Z23convolutionKernelSharedPfS_ii --------------------------
	.section	.text._Z23convolutionKernelSharedPfS_ii,"ax",@progbits
	.align	128
        .global         _Z23convolutionKernelSharedPfS_ii
        .type           _Z23convolutionKernelSharedPfS_ii,@function
        .size           _Z23convolutionKernelSharedPfS_ii,(.L_x_46 - _Z23convolutionKernelSharedPfS_ii)
        .other          _Z23convolutionKernelSharedPfS_ii,@"STO_CUDA_ENTRY STV_DEFAULT"
_Z23convolutionKernelSharedPfS_ii:
.text._Z23convolutionKernelSharedPfS_ii:
[----:B------:R-:W-:Y:S01]  /*0000*/  LDC R1, c[0x0][0x37c] ;  /* 0x0000df00ff017b82 */ /* 0x000fe20000000800 */
[----:B------:R-:W0:Y:S07]  /*0010*/  S2R R0, SR_TID.X ;  /* 0x0000000000007919 */ /* 0x000e2e0000002100 */
[----:B------:R-:W0:Y:S01]  /*0020*/  S2UR UR6, SR_CTAID.X ;  /* 0x00000000000679c3 */ /* 0x000e220000002500 */
[----:B------:R-:W1:Y:S07]  /*0030*/  LDCU.64 UR12, c[0x0][0x358] ;  /* 0x00006b00ff0c77ac */ /* 0x000e6e0008000a00 */
[----:B------:R-:W0:Y:S08]  /*0040*/  LDC R14, c[0x0][0x360] ;  /* 0x0000d800ff0e7b82 */ /* 0x000e300000000800 */
[----:B------:R-:W2:Y:S08]  /*0050*/  LDC.64 R2, c[0x0][0x380] ;  /* 0x0000e000ff027b82 */ /* 0x000eb00000000a00 */
[----:B------:R-:W3:Y:S01]  /*0060*/  LDC R4, c[0x0][0x390] ;  /* 0x0000e400ff047b82 */ /* 0x000ee20000000800 */
[----:B0-----:R-:W-:-:S04]  /*0070*/  IMAD R5, R14, UR6, R0 ;  /* 0x000000060e057c24 */ /* 0x001fc8000f8e0200 */
[----:B--2---:R-:W-:-:S05]  /*0080*/  IMAD.WIDE.U32 R6, R5, 0x4, R2 ;  /* 0x0000000405067825 */ /* 0x004fca00078e0002 */
[----:B-1----:R0:W5:Y:S01]  /*0090*/  LDG.E R12, desc[UR12][R6.64] ;  /* 0x0000000c060c7981 */ /* 0x002162000c1e1900 */
[----:B------:R-:W-:Y:S01]  /*00a0*/  BSSY.RECONVERGENT B0, `(.L_x_19) ;  /* 0x0000013000007945 */ /* 0x000fe20003800200 */
[----:B---3--:R-:W-:-:S04]  /*00b0*/  LEA.HI R8, R4, R4, RZ, 0x1 ;  /* 0x0000000404087211 */ /* 0x008fc800078f08ff */
[----:B------:R-:W-:-:S05]  /*00c0*/  SHF.R.S32.HI R9, RZ, 0x1, R8 ;  /* 0x00000001ff097819 */ /* 0x000fca0000011408 */
[----:B------:R-:W-:-:S05]  /*00d0*/  IMAD.IADD R11, R14, 0x1, -R9 ;  /* 0x000000010e0b7824 */ /* 0x000fca00078e0a09 */
[----:B------:R-:W-:-:S13]  /*00e0*/  ISETP.GE.U32.AND P0, PT, R0, R11, PT ;  /* 0x0000000b0000720c */ /* 0x000fda0003f06070 */
[----:B0-----:R-:W-:Y:S05]  /*00f0*/  @!P0 BRA `(.L_x_20) ;  /* 0x0000000000348947 */ /* 0x001fea0003800000 */
[----:B------:R-:W-:Y:S02]  /*0100*/  IMAD R7, R14, UR6, -R14 ;  /* 0x000000060e077c24 */ /* 0x000fe4000f8e0a0e */
[----:B------:R-:W-:Y:S02]  /*0110*/  HFMA2 R8, -RZ, RZ, 0, 0 ;  /* 0x00000000ff087431 */ /* 0x000fe400000001ff */
[----:B------:R-:W-:-:S05]  /*0120*/  IMAD.IADD R11, R7, 0x1, R0 ;  /* 0x00000001070b7824 */ /* 0x000fca00078e0200 */
[----:B------:R-:W-:-:S13]  /*0130*/  ISETP.GE.AND P0, PT, R11, RZ, PT ;  /* 0x000000ff0b00720c */ /* 0x000fda0003f06270 */
[----:B------:R-:W0:Y:S02]  /*0140*/  @P0 LDC.64 R6, c[0x0][0x380] ;  /* 0x0000e000ff060b82 */ /* 0x000e240000000a00 */
[----:B0-----:R-:W-:-:S05]  /*0150*/  @P0 IMAD.WIDE.U32 R6, R11, 0x4, R6 ;  /* 0x000000040b060825 */ /* 0x001fca00078e0006 */
[----:B------:R-:W2:Y:S01]  /*0160*/  @P0 LDG.E R8, desc[UR12][R6.64] ;  /* 0x0000000c06080981 */ /* 0x000ea2000c1e1900 */
[----:B------:R-:W0:Y:S01]  /*0170*/  S2UR UR5, SR_CgaCtaId ;  /* 0x00000000000579c3 */ /* 0x000e220000008800 */
[----:B------:R-:W-:Y:S01]  /*0180*/  UMOV UR4, 0x400 ;  /* 0x0000040000047882 */ /* 0x000fe20000000000 */
[----:B------:R-:W-:Y:S01]  /*0190*/  IADD3 R10, PT, PT, R9, R0, -R14 ;  /* 0x00000000090a7210 */ /* 0x000fe20007ffe80e */
[----:B0-----:R-:W-:-:S06]  /*01a0*/  ULEA UR4, UR5, UR4, 0x18 ;  /* 0x0000000405047291 */ /* 0x001fcc000f8ec0ff */
[----:B------:R-:W-:-:S05]  /*01b0*/  LEA R11, R10, UR4, 0x2 ;  /* 0x000000040a0b7c11 */ /* 0x000fca000f8e10ff */
[----:B--2---:R0:W-:Y:S02]  /*01c0*/  STS [R11], R8 ;  /* 0x000000080b007388 */ /* 0x0041e40000000800 */
.L_x_20:
[----:B------:R-:W-:Y:S05]  /*01d0*/  BSYNC.RECONVERGENT B0 ;  /* 0x0000000000007941 */ /* 0x000fea0003800200 */
.L_x_19:
[----:B------:R-:W1:Y:S01]  /*01e0*/  S2UR UR5, SR_CgaCtaId ;  /* 0x00000000000579c3 */ /* 0x000e620000008800 */
[----:B------:R-:W-:Y:S01]  /*01f0*/  UMOV UR4, 0x400 ;  /* 0x0000040000047882 */ /* 0x000fe20000000000 */
[----:B------:R-:W-:Y:S01]  /*0200*/  IMAD.IADD R6, R9, 0x1, R0 ;  /* 0x0000000109067824 */ /* 0x000fe200078e0200 */
[----:B------:R-:W-:Y:S01]  /*0210*/  ISETP.GE.U32.AND P0, PT, R0, R9, PT ;  /* 0x000000090000720c */ /* 0x000fe20003f06070 */
[----:B------:R-:W-:Y:S01]  /*0220*/  BSSY.RECONVERGENT B0, `(.L_x_21) ;  /* 0x0000010000007945 */ /* 0x000fe20003800200 */
[----:B-1----:R-:W-:-:S06]  /*0230*/  ULEA UR4, UR5, UR4, 0x18 ;  /* 0x0000000405047291 */ /* 0x002fcc000f8ec0ff */
[----:B------:R-:W-:-:S05]  /*0240*/  LEA R7, R6, UR4, 0x2 ;  /* 0x0000000406077c11 */ /* 0x000fca000f8e10ff */
[----:B-----5:R1:W-:Y:S01]  /*0250*/  STS [R7], R12 ;  /* 0x0000000c07007388 */ /* 0x0203e20000000800 */
[----:B------:R-:W-:Y:S05]  /*0260*/  @P0 BRA `(.L_x_22) ;  /* 0x00000000002c0947 */ /* 0x000fea0003800000 */
[----:B------:R-:W2:Y:S01]  /*0270*/  LDCU UR5, c[0x0][0x394] ;  /* 0x00007280ff0577ac */ /* 0x000ea20008000800 */
[----:B------:R-:W-:Y:S01]  /*0280*/  IADD3 R9, PT, PT, R5, R14, RZ ;  /* 0x0000000e05097210 */ /* 0x000fe20007ffe0ff */
[----:B------:R-:W-:Y:S01]  /*0290*/  BSSY.RECONVERGENT B1, `(.L_x_23) ;  /* 0x0000007000017945 */ /* 0x000fe20003800200 */
[----:B-1----:R-:W-:Y:S01]  /*02a0*/  IMAD R7, R14, 0x4, R7 ;  /* 0x000000040e077824 */ /* 0x002fe200078e0207 */
[----:B------:R-:W-:Y:S02]  /*02b0*/  MOV R6, RZ ;  /* 0x000000ff00067202 */ /* 0x000fe40000000f00 */
[----:B--2---:R-:W-:-:S13]  /*02c0*/  ISETP.GE.AND P0, PT, R9, UR5, PT ;  /* 0x0000000509007c0c */ /* 0x004fda000bf06270 */
[----:B------:R-:W-:Y:S05]  /*02d0*/  @P0 BRA `(.L_x_24) ;  /* 0x0000000000080947 */ /* 0x000fea0003800000 */
[----:B------:R-:W-:-:S05]  /*02e0*/  IMAD.WIDE R2, R9, 0x4, R2 ;  /* 0x0000000409027825 */ /* 0x000fca00078e0202 */
[----:B------:R1:W5:Y:S02]  /*02f0*/  LDG.E R6, desc[UR12][R2.64] ;  /* 0x0000000c02067981 */ /* 0x000364000c1e1900 */
.L_x_24:
[----:B------:R-:W-:Y:S05]  /*0300*/  BSYNC.RECONVERGENT B1 ;  /* 0x0000000000017941 */ /* 0x000fea0003800200 */
.L_x_23:
[----:B-----5:R2:W-:Y:S02]  /*0310*/  STS [R7], R6 ;  /* 0x0000000607007388 */ /* 0x0205e40000000800 */
.L_x_22:
[----:B------:R-:W-:Y:S05]  /*0320*/  BSYNC.RECONVERGENT B0 ;  /* 0x0000000000007941 */ /* 0x000fea0003800200 */
.L_x_21:
[----:B------:R-:W-:Y:S01]  /*0330*/  BAR.SYNC.DEFER_BLOCKING 0x0 ;  /* 0x0000000000007b1d */ /* 0x000fe20000010000 */
[----:B------:R-:W-:Y:S01]  /*0340*/  ISETP.GE.AND P0, PT, R4, 0x1, PT ;  /* 0x000000010400780c */ /* 0x000fe20003f06270 */
[----:B-12---:R-:W-:-:S12]  /*0350*/  IMAD.MOV.U32 R7, RZ, RZ, RZ ;  /* 0x000000ffff077224 */ /* 0x006fd800078e00ff */
[----:B------:R-:W-:Y:S05]  /*0360*/  @!P0 BRA `(.L_x_25) ;  /* 0x0000000400308947 */ /* 0x000fea0003800000 */
[C---:B------:R-:W-:Y:S01]  /*0370*/  ISETP.GE.U32.AND P1, PT, R4.reuse, 0x8, PT ;  /* 0x000000080400780c */ /* 0x040fe20003f26070 */
[----:B------:R-:W-:Y:S01]  /*0380*/  HFMA2 R7, -RZ, RZ, 0, 0 ;  /* 0x00000000ff077431 */ /* 0x000fe200000001ff */
[----:B------:R-:W-:Y:S01]  /*0390*/  LOP3.LUT R10, R4, 0x7, RZ, 0xc0, !PT ;  /* 0x00000007040a7812 */ /* 0x000fe200078ec0ff */
[----:B------:R-:W-:-:S03]  /*03a0*/  IMAD.MOV.U32 R3, RZ, RZ, RZ ;  /* 0x000000ffff037224 */ /* 0x000fc600078e00ff */
[----:B------:R-:W-:-:S07]  /*03b0*/  ISETP.NE.AND P0, PT, R10, RZ, PT ;  /* 0x000000ff0a00720c */ /* 0x000fce0003f05270 */
[----:B------:R-:W-:Y:S06]  /*03c0*/  @!P1 BRA `(.L_x_26) ;  /* 0x00000000007c9947 */ /* 0x000fec0003800000 */
[----:B------:R-:W-:Y:S01]  /*03d0*/  LEA R2, R0, UR4, 0x2 ;  /* 0x0000000400027c11 */ /* 0x000fe2000f8e10ff */
[----:B------:R-:W-:Y:S01]  /*03e0*/  UMOV UR5, 0x10 ;  /* 0x0000001000057882 */ /* 0x000fe20000000000 */
[----:B------:R-:W-:Y:S02]  /*03f0*/  LOP3.LUT R3, R4, 0x7ffffff8, RZ, 0xc0, !PT ;  /* 0x7ffffff804037812 */ /* 0x000fe400078ec0ff */
[----:B------:R-:W-:Y:S01]  /*0400*/  MOV R7, RZ ;  /* 0x000000ff00077202 */ /* 0x000fe20000000f00 */
[----:B------:R-:W-:Y:S01]  /*0410*/  VIADD R6, R2, 0x10 ;  /* 0x0000001002067836 */ /* 0x000fe20000000000 */
[----:B------:R-:W-:-:S07]  /*0420*/  IADD3 R2, PT, PT, -R3, RZ, RZ ;  /* 0x000000ff03027210 */ /* 0x000fce0007ffe1ff */
.L_x_27:
[----:B0-----:R-:W0:Y:S01]  /*0430*/  LDS R8, [R6+-0x10] ;  /* 0xfffff00006087984 */ /* 0x001e220000000800 */
[----:B------:R-:W0:Y:S01]  /*0440*/  LDCU.64 UR6, c[0x3][UR5+-0x10] ;  /* 0x00fffe00050677ac */ /* 0x000e220008000a00 */
[----:B------:R-:W-:Y:S02]  /*0450*/  VIADD R2, R2, 0x8 ;  /* 0x0000000802027836 */ /* 0x000fe40000000000 */
[----:B------:R-:W1:Y:S01]  /*0460*/  LDS R9, [R6+-0xc] ;  /* 0xfffff40006097984 */ /* 0x000e620000000800 */
[----:B------:R-:W2:Y:S02]  /*0470*/  LDCU.64 UR8, c[0x3][UR5+-0x8] ;  /* 0x00ffff00050877ac */ /* 0x000ea40008000a00 */
[----:B------:R-:W-:Y:S01]  /*0480*/  ISETP.NE.AND P1, PT, R2, RZ, PT ;  /* 0x000000ff0200720c */ /* 0x000fe20003f25270 */
[----:B------:R-:W2:Y:S01]  /*0490*/  LDS R11, [R6+-0x8] ;  /* 0xfffff800060b7984 */ /* 0x000ea20000000800 */
[----:B------:R-:W3:Y:S03]  /*04a0*/  LDCU.64 UR10, c[0x3][UR5] ;  /* 0x00c00000050a77ac */ /* 0x000ee60008000a00 */
[----:B------:R-:W4:Y:S04]  /*04b0*/  LDS R13, [R6+-0x4] ;  /* 0xfffffc00060d7984 */ /* 0x000f280000000800 */
[----:B------:R-:W3:Y:S04]  /*04c0*/  LDS R15, [R6] ;  /* 0x00000000060f7984 */ /* 0x000ee80000000800 */
[----:B------:R-:W5:Y:S04]  /*04d0*/  LDS R17, [R6+0x4] ;  /* 0x0000040006117984 */ /* 0x000f680000000800 */
[----:B------:R-:W5:Y:S04]  /*04e0*/  LDS R19, [R6+0x8] ;  /* 0x0000080006137984 */ /* 0x000f680000000800 */
[----:B------:R0:W5:Y:S02]  /*04f0*/  LDS R21, [R6+0xc] ;  /* 0x00000c0006157984 */ /* 0x0001640000000800 */
[----:B0-----:R-:W-:Y:S01]  /*0500*/  IADD3 R6, PT, PT, R6, 0x20, RZ ;  /* 0x0000002006067810 */ /* 0x001fe20007ffe0ff */
[----:B------:R-:W-:-:S04]  /*0510*/  FFMA R8, R8, UR6, R7 ;  /* 0x0000000608087c23 */ /* 0x000fc80008000007 */
[----:B-1----:R-:W-:Y:S01]  /*0520*/  FFMA R8, R9, UR7, R8 ;  /* 0x0000000709087c23 */ /* 0x002fe20008000008 */
[----:B------:R-:W0:Y:S03]  /*0530*/  LDCU.64 UR6, c[0x3][UR5+0x8] ;  /* 0x00c00100050677ac */ /* 0x000e260008000a00 */
[----:B--2---:R-:W-:Y:S01]  /*0540*/  FFMA R8, R11, UR8, R8 ;  /* 0x000000080b087c23 */ /* 0x004fe20008000008 */
[----:B------:R-:W-:-:S03]  /*0550*/  UIADD3 UR5, UPT, UPT, UR5, 0x20, URZ ;  /* 0x0000002005057890 */ /* 0x000fc6000fffe0ff */
[----:B----4-:R-:W-:-:S04]  /*0560*/  FFMA R8, R13, UR9, R8 ;  /* 0x000000090d087c23 */ /* 0x010fc80008000008 */
[----:B---3--:R-:W-:-:S04]  /*0570*/  FFMA R8, R15, UR10, R8 ;  /* 0x0000000a0f087c23 */ /* 0x008fc80008000008 */
[----:B-----5:R-:W-:-:S04]  /*0580*/  FFMA R8, R17, UR11, R8 ;  /* 0x0000000b11087c23 */ /* 0x020fc80008000008 */
[----:B0-----:R-:W-:-:S04]  /*0590*/  FFMA R8, R19, UR6, R8 ;  /* 0x0000000613087c23 */ /* 0x001fc80008000008 */
[----:B------:R-:W-:Y:S01]  /*05a0*/  FFMA R7, R21, UR7, R8 ;  /* 0x0000000715077c23 */ /* 0x000fe20008000008 */
[----:B------:R-:W-:Y:S06]  /*05b0*/  @P1 BRA `(.L_x_27) ;  /* 0xfffffffc009c1947 */ /* 0x000fec000383ffff */
.L_x_26:
[----:B------:R-:W-:Y:S05]  /*05c0*/  @!P0 BRA `(.L_x_25) ;  /* 0x0000000000988947 */ /* 0x000fea0003800000 */
[----:B------:R-:W-:Y:S02]  /*05d0*/  ISETP.GE.U32.AND P0, PT, R10, 0x4, PT ;  /* 0x000000040a00780c */ /* 0x000fe40003f06070 */
[----:B------:R-:W-:-:S04]  /*05e0*/  LOP3.LUT R16, R4, 0x3, RZ, 0xc0, !PT ;  /* 0x0000000304107812 */ /* 0x000fc800078ec0ff */
[----:B------:R-:W-:-:S07]  /*05f0*/  ISETP.NE.AND P1, PT, R16, RZ, PT ;  /* 0x000000ff1000720c */ /* 0x000fce0003f25270 */
[----:B------:R-:W-:Y:S06]  /*0600*/  @!P0 BRA `(.L_x_28) ;  /* 0x0000000000388947 */ /* 0x000fec0003800000 */
[C---:B------:R-:W-:Y:S01]  /*0610*/  IMAD.IADD R2, R3.reuse, 0x1, R0 ;  /* 0x0000000103027824 */ /* 0x040fe200078e0200 */
[C---:B------:R-:W-:Y:S01]  /*0620*/  SHF.L.U32 R10, R3.reuse, 0x2, RZ ;  /* 0x00000002030a7819 */ /* 0x040fe200000006ff */
[----:B------:R-:W-:-:S03]  /*0630*/  VIADD R3, R3, 0x4 ;  /* 0x0000000403037836 */ /* 0x000fc60000000000 */
[----:B------:R-:W-:Y:S01]  /*0640*/  LEA R2, R2, UR4, 0x2 ;  /* 0x0000000402027c11 */ /* 0x000fe2000f8e10ff */
[----:B------:R-:W1:Y:S04]  /*0650*/  LDC.64 R12, c[0x3][R10] ;  /* 0x00c000000a0c7b82 */ /* 0x000e680000000a00 */
[----:B------:R-:W1:Y:S04]  /*0660*/  LDS R6, [R2] ;  /* 0x0000000002067984 */ /* 0x000e680000000800 */
[----:B0-----:R-:W0:Y:S01]  /*0670*/  LDS R11, [R2+0x4] ;  /* 0x00000400020b7984 */ /* 0x001e220000000800 */
[----:B------:R-:W2:Y:S03]  /*0680*/  LDC.64 R8, c[0x3][R10+0x8] ;  /* 0x00c002000a087b82 */ /* 0x000ea60000000a00 */
[----:B------:R-:W2:Y:S04]  /*0690*/  LDS R14, [R2+0x8] ;  /* 0x00000800020e7984 */ /* 0x000ea80000000800 */
[----:B------:R-:W3:Y:S01]  /*06a0*/  LDS R15, [R2+0xc] ;  /* 0x00000c00020f7984 */ /* 0x000ee20000000800 */
[----:B-1----:R-:W-:-:S04]  /*06b0*/  FFMA R6, R6, R12, R7 ;  /* 0x0000000c06067223 */ /* 0x002fc80000000007 */
[----:B0-----:R-:W-:-:S04]  /*06c0*/  FFMA R11, R11, R13, R6 ;  /* 0x0000000d0b0b7223 */ /* 0x001fc80000000006 */
[----:B--2---:R-:W-:-:S04]  /*06d0*/  FFMA R8, R14, R8, R11 ;  /* 0x000000080e087223 */ /* 0x004fc8000000000b */
[----:B---3--:R-:W-:-:S07]  /*06e0*/  FFMA R7, R15, R9, R8 ;  /* 0x000000090f077223 */ /* 0x008fce0000000008 */
.L_x_28:
[----:B------:R-:W-:Y:S05]  /*06f0*/  @!P1 BRA `(.L_x_25) ;  /* 0x00000000004c9947 */ /* 0x000fea0003800000 */
[----:B------:R-:W-:Y:S02]  /*0700*/  ISETP.NE.AND P0, PT, R16, 0x1, PT ;  /* 0x000000011000780c */ /* 0x000fe40003f05270 */
[----:B------:R-:W-:-:S04]  /*0710*/  LOP3.LUT R4, R4, 0x1, RZ, 0xc0, !PT ;  /* 0x0000000104047812 */ /* 0x000fc800078ec0ff */
[----:B------:R-:W-:-:S07]  /*0720*/  ISETP.NE.U32.AND P1, PT, R4, 0x1, PT ;  /* 0x000000010400780c */ /* 0x000fce0003f25070 */
[----:B------:R-:W-:Y:S06]  /*0730*/  @!P0 BRA `(.L_x_29) ;  /* 0x0000000000248947 */ /* 0x000fec0003800000 */
[C---:B------:R-:W-:Y:S01]  /*0740*/  IADD3 R2, PT, PT, R3.reuse, R0, RZ ;  /* 0x0000000003027210 */ /* 0x040fe20007ffe0ff */
[C---:B------:R-:W-:Y:S01]  /*0750*/  IMAD.SHL.U32 R6, R3.reuse, 0x4, RZ ;  /* 0x0000000403067824 */ /* 0x040fe200078e00ff */
[----:B------:R-:W-:Y:S02]  /*0760*/  IADD3 R3, PT, PT, R3, 0x2, RZ ;  /* 0x0000000203037810 */ /* 0x000fe40007ffe0ff */
[----:B------:R-:W-:Y:S01]  /*0770*/  LEA R2, R2, UR4, 0x2 ;  /* 0x0000000402027c11 */ /* 0x000fe2000f8e10ff */
[----:B0-----:R-:W0:Y:S04]  /*0780*/  LDC.64 R8, c[0x3][R6] ;  /* 0x00c0000006087b82 */ /* 0x001e280000000a00 */
[----:B------:R-:W0:Y:S04]  /*0790*/  LDS R4, [R2] ;  /* 0x0000000002047984 */ /* 0x000e280000000800 */
[----:B------:R-:W1:Y:S01]  /*07a0*/  LDS R11, [R2+0x4] ;  /* 0x00000400020b7984 */ /* 0x000e620000000800 */
[----:B0-----:R-:W-:-:S04]  /*07b0*/  FFMA R4, R4, R8, R7 ;  /* 0x0000000804047223 */ /* 0x001fc80000000007 */
[----:B-1----:R-:W-:-:S07]  /*07c0*/  FFMA R7, R11, R9, R4 ;  /* 0x000000090b077223 */ /* 0x002fce0000000004 */
.L_x_29:
[----:B------:R-:W-:Y:S01]  /*07d0*/  @!P1 IMAD.IADD R0, R0, 0x1, R3 ;  /* 0x0000000100009824 */ /* 0x000fe200078e0203 */
[----:B------:R-:W-:-:S04]  /*07e0*/  @!P1 SHF.L.U32 R3, R3, 0x2, RZ ;  /* 0x0000000203039819 */ /* 0x000fc800000006ff */
[----:B------:R-:W-:Y:S02]  /*07f0*/  @!P1 LEA R0, R0, UR4, 0x2 ;  /* 0x0000000400009c11 */ /* 0x000fe4000f8e10ff */
[----:B------:R-:W1:Y:S04]  /*0800*/  @!P1 LDC R3, c[0x3][R3] ;  /* 0x00c0000003039b82 */ /* 0x000e680000000800 */
[----:B------:R-:W1:Y:S02]  /*0810*/  @!P1 LDS R0, [R0] ;  /* 0x0000000000009984 */ /* 0x000e640000000800 */
[----:B-1----:R-:W-:-:S07]  /*0820*/  @!P1 FFMA R7, R0, R3, R7 ;  /* 0x0000000300079223 */ /* 0x002fce0000000007 */
.L_x_25:
[----:B------:R-:W1:Y:S02]  /*0830*/  LDC.64 R2, c[0x0][0x388] ;  /* 0x0000e200ff027b82 */ /* 0x000e640000000a00 */
[----:B-1----:R-:W-:-:S05]  /*0840*/  IMAD.WIDE R2, R5, 0x4, R2 ;  /* 0x0000000405027825 */ /* 0x002fca00078e0202 */
[----:B------:R-:W-:Y:S01]  /*0850*/  STG.E desc[UR12][R2.64], R7 ;  /* 0x0000000702007986 */ /* 0x000fe2000c10190c */
[----:B------:R-:W-:Y:S05]  /*0860*/  EXIT ;  /* 0x000000000000794d */ /* 0x000fea0003800000 */
.L_x_30:
        /* <DEDUP_REMOVED lines=9> */
.L_x_46:


//--------------------- .text._Z25convolutionKernelConstantPfS_ii --------------------------
	.section	.text._Z25convolutionKernelConstantPfS_ii,"ax",@progbits
	.align	128
        .global         _Z25convolutionKernelConstantPfS_ii
        .type           _Z25convolutionKernelConstantPfS_ii,@function
        .size           _Z25convolutionKernelConstantPfS_ii,(.L_x_47 - _Z25convolutionKernelConstantPfS_ii)
        .other          _Z25convolutionKernelConstantPfS_ii,@"STO_CUDA_ENTRY STV_DEFAULT"
_Z25convolutionKernelConstantPfS_ii:
.text._Z25convolutionKernelConstantPfS_ii:
[----:B------:R-:W-:Y:S01]  /*0000*/  LDC R1, c[0x0][0x37c] ;  /* 0x0000df00ff017b82 */ /* 0x000fe20000000800 */
[----:B------:R-:W0:Y:S01]  /*0010*/  S2R R3, SR_TID.X ;  /* 0x0000000000037919 */ /* 0x000e220000002100 */
[----:B------:R-:W1:Y:S06]  /*0020*/  LDCU UR5, c[0x0][0x390] ;  /* 0x00007200ff0577ac */ /* 0x000e6c0008000800 */
[----:B------:R-:W0:Y:S01]  /*0030*/  S2UR UR4, SR_CTAID.X ;  /* 0x00000000000479c3 */ /* 0x000e220000002500 */
[----:B------:R-:W-:Y:S01]  /*0040*/  HFMA2 R0, -RZ, RZ, 0, 0 ;  /* 0x00000000ff007431 */ /* 0x000fe200000001ff */
[----:B------:R-:W2:Y:S06]  /*0050*/  LDCU.64 UR8, c[0x0][0x358] ;  /* 0x00006b00ff0877ac */ /* 0x000eac0008000a00 */
[----:B------:R-:W0:Y:S01]  /*0060*/  LDC R2, c[0x0][0x360] ;  /* 0x0000d800ff027b82 */ /* 0x000e220000000800 */
[----:B-1----:R-:W-:Y:S01]  /*0070*/  UISETP.GE.AND UP0, UPT, UR5, 0x1, UPT ;  /* 0x000000010500788c */ /* 0x002fe2000bf06270 */
[----:B0-----:R-:W-:-:S08]  /*0080*/  IMAD R2, R2, UR4, R3 ;  /* 0x0000000402027c24 */ /* 0x001fd0000f8e0203 */
[----:B--2---:R-:W-:Y:S05]  /*0090*/  BRA.U !UP0, `(.L_x_31) ;  /* 0x0000000908847547 */ /* 0x004fea000b800000 */
[----:B------:R-:W-:Y:S01]  /*00a0*/  UISETP.GE.U32.AND UP0, UPT, UR5, 0x8, UPT ;  /* 0x000000080500788c */ /* 0x000fe2000bf06070 */
[----:B------:R-:W-:Y:S01]  /*00b0*/  MOV R0, RZ ;  /* 0x000000ff00007202 */ /* 0x000fe20000000f00 */
[----:B------:R-:W-:Y:S01]  /*00c0*/  ULEA.HI UR4, UR5, UR5, URZ, 0x1 ;  /* 0x0000000505047291 */ /* 0x000fe2000f8f08ff */
[----:B------:R-:W-:Y:S01]  /*00d0*/  IMAD.MOV.U32 R3, RZ, RZ, RZ ;  /* 0x000000ffff037224 */ /* 0x000fe200078e00ff */
[----:B------:R-:W-:Y:S02]  /*00e0*/  ULOP3.LUT UR6, UR5, 0x7, URZ, 0xc0, !UPT ;  /* 0x0000000705067892 */ /* 0x000fe4000f8ec0ff */
[----:B------:R-:W-:Y:S02]  /*00f0*/  USHF.R.S32.HI UR4, URZ, 0x1, UR4 ;  /* 0x00000001ff047899 */ /* 0x000fe40008011404 */
[----:B------:R-:W-:-:S04]  /*0100*/  UISETP.NE.AND UP1, UPT, UR6, URZ, UPT ;  /* 0x000000ff0600728c */ /* 0x000fc8000bf25270 */
[----:B------:R-:W-:Y:S01]  /*0110*/  IADD3 R4, PT, PT, R2, -UR4, RZ ;  /* 0x8000000402047c10 */ /* 0x000fe2000fffe0ff */
[----:B------:R-:W-:Y:S06]  /*0120*/  BRA.U !UP0, `(.L_x_32) ;  /* 0x0000000508247547 */ /* 0x000fec000b800000 */
[----:B------:R-:W-:Y:S01]  /*0130*/  ULOP3.LUT UR4, UR5, 0x7ffffff8, URZ, 0xc0, !UPT ;  /* 0x7ffffff805047892 */ /* 0x000fe2000f8ec0ff */
[----:B------:R-:W-:Y:S01]  /*0140*/  IMAD.MOV.U32 R0, RZ, RZ, RZ ;  /* 0x000000ffff007224 */ /* 0x000fe200078e00ff */
[----:B------:R-:W-:Y:S01]  /*0150*/  MOV R7, RZ ;  /* 0x000000ff00077202 */ /* 0x000fe20000000f00 */
[----:B------:R-:W0:Y:S03]  /*0160*/  LDCU UR7, c[0x0][0x394] ;  /* 0x00007280ff0777ac */ /* 0x000e260008000800 */
[----:B------:R-:W-:-:S07]  /*0170*/  IMAD.U32 R3, RZ, RZ, UR4 ;  /* 0x00000004ff037e24 */ /* 0x000fce000f8e00ff */
.L_x_33:
[----:B------:R-:W-:-:S04]  /*0180*/  IADD3 R25, PT, PT, R4, R7, RZ ;  /* 0x0000000704197210 */ /* 0x000fc80007ffe0ff */
[----:B0-----:R-:W-:-:S04]  /*0190*/  ISETP.GE.AND P6, PT, R25, UR7, PT ;  /* 0x0000000719007c0c */ /* 0x001fc8000bfc6270 */
[----:B------:R-:W-:-:S13]  /*01a0*/  ISETP.LT.OR P6, PT, R25, RZ, P6 ;  /* 0x000000ff1900720c */ /* 0x000fda00037c1670 */
[----:B------:R-:W0:Y:S02]  /*01b0*/  @!P6 LDC.64 R8, c[0x0][0x380] ;  /* 0x0000e000ff08eb82 */ /* 0x000e240000000a00 */
[----:B0-----:R-:W-:-:S05]  /*01c0*/  @!P6 IMAD.WIDE.U32 R8, R25, 0x4, R8 ;  /* 0x000000041908e825 */ /* 0x001fca00078e0008 */
[----:B------:R0:W2:Y:S01]  /*01d0*/  @!P6 LDG.E R11, desc[UR8][R8.64] ;  /* 0x00000008080be981 */ /* 0x0000a2000c1e1900 */
[----:B------:R-:W-:Y:S01]  /*01e0*/  VIADD R15, R25, 0x1 ;  /* 0x00000001190f7836 */ /* 0x000fe20000000000 */
[----:B------:R-:W-:Y:S01]  /*01f0*/  SHF.L.U32 R5, R7, 0x2, RZ ;  /* 0x0000000207057819 */ /* 0x000fe200000006ff */
[C---:B------:R-:W-:Y:S01]  /*0200*/  VIADD R29, R25.reuse, 0x2 ;  /* 0x00000002191d7836 */ /* 0x040fe20000000000 */
[C---:B------:R-:W-:Y:S01]  /*0210*/  IADD3 R27, PT, PT, R25.reuse, 0x3, RZ ;  /* 0x00000003191b7810 */ /* 0x040fe20007ffe0ff */
[----:B------:R-:W-:Y:S01]  /*0220*/  VIADD R6, R25, 0x4 ;  /* 0x0000000419067836 */ /* 0x000fe20000000000 */
[----:B------:R-:W-:Y:S01]  /*0230*/  ISETP.GE.AND P0, PT, R15, UR7, PT ;  /* 0x000000070f007c0c */ /* 0x000fe2000bf06270 */
[----:B------:R-:W2:Y:S01]  /*0240*/  @!P6 LDC R10, c[0x3][R5] ;  /* 0x00c00000050aeb82 */ /* 0x000ea20000000800 */
[----:B------:R-:W-:Y:S02]  /*0250*/  ISETP.GE.AND P1, PT, R29, UR7, PT ;  /* 0x000000071d007c0c */ /* 0x000fe4000bf26270 */
[----:B------:R-:W-:Y:S01]  /*0260*/  ISETP.LT.OR P0, PT, R15, RZ, P0 ;  /* 0x000000ff0f00720c */ /* 0x000fe20000701670 */
[----:B0-----:R-:W-:Y:S01]  /*0270*/  VIADD R9, R25, 0x6 ;  /* 0x0000000619097836 */ /* 0x001fe20000000000 */
[----:B------:R-:W-:-:S02]  /*0280*/  ISETP.GE.AND P2, PT, R27, UR7, PT ;  /* 0x000000071b007c0c */ /* 0x000fc4000bf46270 */
[----:B------:R-:W-:Y:S02]  /*0290*/  ISETP.LT.OR P1, PT, R29, RZ, P1 ;  /* 0x000000ff1d00720c */ /* 0x000fe40000f21670 */
[----:B------:R-:W-:Y:S02]  /*02a0*/  IADD3 R8, PT, PT, R25, 0x5, RZ ;  /* 0x0000000519087810 */ /* 0x000fe40007ffe0ff */
[----:B------:R-:W-:Y:S02]  /*02b0*/  ISETP.GE.AND P3, PT, R6, UR7, PT ;  /* 0x0000000706007c0c */ /* 0x000fe4000bf66270 */
[----:B------:R-:W-:Y:S02]  /*02c0*/  ISETP.LT.OR P2, PT, R27, RZ, P2 ;  /* 0x000000ff1b00720c */ /* 0x000fe40001741670 */
[----:B------:R-:W-:Y:S01]  /*02d0*/  ISETP.GE.AND P5, PT, R8, UR7, PT ;  /* 0x0000000708007c0c */ /* 0x000fe2000bfa6270 */
[----:B------:R-:W0:Y:S01]  /*02e0*/  @!P0 LDC.64 R22, c[0x0][0x380] ;  /* 0x0000e000ff168b82 */ /* 0x000e220000000a00 */
[----:B------:R-:W-:-:S02]  /*02f0*/  ISETP.LT.OR P3, PT, R6, RZ, P3 ;  /* 0x000000ff0600720c */ /* 0x000fc40001f61670 */
[----:B------:R-:W-:Y:S02]  /*0300*/  IADD3 R25, PT, PT, R25, 0x7, RZ ;  /* 0x0000000719197810 */ /* 0x000fe40007ffe0ff */
[C---:B------:R-:W-:Y:S02]  /*0310*/  ISETP.GE.AND P4, PT, R9.reuse, UR7, PT ;  /* 0x0000000709007c0c */ /* 0x040fe4000bf86270 */
[----:B------:R-:W-:Y:S01]  /*0320*/  ISETP.LT.OR P5, PT, R8, RZ, P5 ;  /* 0x000000ff0800720c */ /* 0x000fe20002fa1670 */
[----:B------:R-:W1:Y:S01]  /*0330*/  @!P1 LDC.64 R20, c[0x0][0x380] ;  /* 0x0000e000ff149b82 */ /* 0x000e620000000a00 */
[----:B------:R-:W-:-:S07]  /*0340*/  ISETP.LT.OR P4, PT, R9, RZ, P4 ;  /* 0x000000ff0900720c */ /* 0x000fce0002781670 */
[----:B------:R-:W3:Y:S08]  /*0350*/  @!P2 LDC.64 R18, c[0x0][0x380] ;  /* 0x0000e000ff12ab82 */ /* 0x000ef00000000a00 */
[----:B------:R-:W4:Y:S01]  /*0360*/  @!P5 LDC.64 R12, c[0x0][0x380] ;  /* 0x0000e000ff0cdb82 */ /* 0x000f220000000a00 */
[----:B0-----:R-:W-:-:S06]  /*0370*/  @!P0 IMAD.WIDE.U32 R22, R15, 0x4, R22 ;  /* 0x000000040f168825 */ /* 0x001fcc00078e0016 */
[----:B------:R-:W5:Y:S01]  /*0380*/  @!P0 LDG.E R23, desc[UR8][R22.64] ;  /* 0x0000000816178981 */ /* 0x000f62000c1e1900 */
[----:B------:R-:W0:Y:S01]  /*0390*/  @!P4 LDC.64 R16, c[0x0][0x380] ;  /* 0x0000e000ff10cb82 */ /* 0x000e220000000a00 */
[----:B-1----:R-:W-:-:S06]  /*03a0*/  @!P1 IMAD.WIDE.U32 R20, R29, 0x4, R20 ;  /* 0x000000041d149825 */ /* 0x002fcc00078e0014 */
[----:B------:R-:W5:Y:S01]  /*03b0*/  @!P1 LDG.E R21, desc[UR8][R20.64] ;  /* 0x0000000814159981 */ /* 0x000f62000c1e1900 */
[----:B---3--:R-:W-:-:S06]  /*03c0*/  @!P2 IMAD.WIDE.U32 R18, R27, 0x4, R18 ;  /* 0x000000041b12a825 */ /* 0x008fcc00078e0012 */
[----:B------:R1:W3:Y:S01]  /*03d0*/  @!P2 LDG.E R19, desc[UR8][R18.64] ;  /* 0x000000081213a981 */ /* 0x0002e2000c1e1900 */
[----:B----4-:R-:W-:-:S06]  /*03e0*/  @!P5 IMAD.WIDE.U32 R12, R8, 0x4, R12 ;  /* 0x00000004080cd825 */ /* 0x010fcc00078e000c */
[----:B------:R-:W4:Y:S01]  /*03f0*/  @!P5 LDG.E R13, desc[UR8][R12.64] ;  /* 0x000000080c0dd981 */ /* 0x000f22000c1e1900 */
[----:B0-----:R-:W-:-:S06]  /*0400*/  @!P4 IMAD.WIDE.U32 R16, R9, 0x4, R16 ;  /* 0x000000040910c825 */ /* 0x001fcc00078e0010 */
[----:B------:R-:W4:Y:S01]  /*0410*/  @!P4 LDG.E R17, desc[UR8][R16.64] ;  /* 0x000000081011c981 */ /* 0x000f22000c1e1900 */
[----:B--2---:R-:W-:Y:S01]  /*0420*/  @!P6 FFMA R0, R11, R10, R0 ;  /* 0x0000000a0b00e223 */ /* 0x004fe20000000000 */
[C---:B------:R-:W-:Y:S01]  /*0430*/  ISETP.GE.AND P6, PT, R25.reuse, UR7, PT ;  /* 0x0000000719007c0c */ /* 0x040fe2000bfc6270 */
[----:B------:R-:W0:Y:S03]  /*0440*/  @!P3 LDC.64 R10, c[0x0][0x380] ;  /* 0x0000e000ff0abb82 */ /* 0x000e260000000a00 */
[----:B------:R-:W-:-:S13]  /*0450*/  ISETP.LT.OR P6, PT, R25, RZ, P6 ;  /* 0x000000ff1900720c */ /* 0x000fda00037c1670 */
[----:B------:R-:W2:Y:S01]  /*0460*/  @!P6 LDC.64 R14, c[0x0][0x380] ;  /* 0x0000e000ff0eeb82 */ /* 0x000ea20000000a00 */
[----:B0-----:R-:W-:-:S06]  /*0470*/  @!P3 IMAD.WIDE.U32 R10, R6, 0x4, R10 ;  /* 0x00000004060ab825 */ /* 0x001fcc00078e000a */
[----:B------:R0:W4:Y:S01]  /*0480*/  @!P3 LDG.E R11, desc[UR8][R10.64] ;  /* 0x000000080a0bb981 */ /* 0x000122000c1e1900 */
[----:B--2---:R-:W-:-:S06]  /*0490*/  @!P6 IMAD.WIDE.U32 R14, R25, 0x4, R14 ;  /* 0x00000004190ee825 */ /* 0x004fcc00078e000e */
[----:B------:R-:W2:Y:S01]  /*04a0*/  @!P6 LDG.E R15, desc[UR8][R14.64] ;  /* 0x000000080e0fe981 */ /* 0x000ea2000c1e1900 */
[----:B------:R-:W5:Y:S08]  /*04b0*/  @!P0 LDC R6, c[0x3][R5+0x4] ;  /* 0x00c0010005068b82 */ /* 0x000f700000000800 */
[----:B------:R-:W3:Y:S08]  /*04c0*/  @!P1 LDC R8, c[0x3][R5+0x8] ;  /* 0x00c0020005089b82 */ /* 0x000ef00000000800 */
[----:B------:R-:W3:Y:S08]  /*04d0*/  @!P2 LDC R9, c[0x3][R5+0xc] ;  /* 0x00c003000509ab82 */ /* 0x000ef00000000800 */
[----:B-1----:R-:W4:Y:S01]  /*04e0*/  @!P3 LDC R18, c[0x3][R5+0x10] ;  /* 0x00c004000512bb82 */ /* 0x002f220000000800 */
[----:B-----5:R-:W-:-:S07]  /*04f0*/  @!P0 FFMA R0, R23, R6, R0 ;  /* 0x0000000617008223 */ /* 0x020fce0000000000 */
[----:B------:R-:W1:Y:S08]  /*0500*/  @!P5 LDC R20, c[0x3][R5+0x14] ;  /* 0x00c005000514db82 */ /* 0x000e700000000800 */
[----:B0-----:R-:W0:Y:S01]  /*0510*/  @!P4 LDC R10, c[0x3][R5+0x18] ;  /* 0x00c00600050acb82 */ /* 0x001e220000000800 */
[----:B---3--:R-:W-:Y:S01]  /*0520*/  @!P1 FFMA R0, R21, R8, R0 ;  /* 0x0000000815009223 */ /* 0x008fe20000000000 */
[----:B------:R-:W-:-:S06]  /*0530*/  VIADD R7, R7, 0x8 ;  /* 0x0000000807077836 */ /* 0x000fcc0000000000 */
[----:B------:R-:W2:Y:S01]  /*0540*/  @!P6 LDC R6, c[0x3][R5+0x1c] ;  /* 0x00c007000506eb82 */ /* 0x000ea20000000800 */
[----:B------:R-:W-:Y:S01]  /*0550*/  @!P2 FFMA R0, R19, R9, R0 ;  /* 0x000000091300a223 */ /* 0x000fe20000000000 */
[----:B------:R-:W-:-:S03]  /*0560*/  ISETP.NE.AND P0, PT, R7, R3, PT ;  /* 0x000000030700720c */ /* 0x000fc60003f05270 */
[----:B----4-:R-:W-:-:S04]  /*0570*/  @!P3 FFMA R0, R11, R18, R0 ;  /* 0x000000120b00b223 */ /* 0x010fc80000000000 */
[----:B-1----:R-:W-:-:S04]  /*0580*/  @!P5 FFMA R0, R13, R20, R0 ;  /* 0x000000140d00d223 */ /* 0x002fc80000000000 */
[----:B0-----:R-:W-:-:S04]  /*0590*/  @!P4 FFMA R0, R17, R10, R0 ;  /* 0x0000000a1100c223 */ /* 0x001fc80000000000 */
[----:B--2---:R-:W-:Y:S01]  /*05a0*/  @!P6 FFMA R0, R15, R6, R0 ;  /* 0x000000060f00e223 */ /* 0x004fe20000000000 */
[----:B------:R-:W-:Y:S06]  /*05b0*/  @P0 BRA `(.L_x_33) ;  /* 0xfffffff800f00947 */ /* 0x000fec000383ffff */
.L_x_32:
[----:B------:R-:W-:Y:S05]  /*05c0*/  BRA.U !UP1, `(.L_x_31) ;  /* 0x0000000509387547 */ /* 0x000fea000b800000 */
[----:B------:R-:W0:Y:S01]  /*05d0*/  LDCU UR4, c[0x0][0x390] ;  /* 0x00007200ff0477ac */ /* 0x000e220008000800 */
[----:B------:R-:W-:Y:S02]  /*05e0*/  UISETP.GE.U32.AND UP0, UPT, UR6, 0x4, UPT ;  /* 0x000000040600788c */ /* 0x000fe4000bf06070 */
[----:B0-----:R-:W-:-:S04]  /*05f0*/  ULOP3.LUT UR5, UR4, 0x3, URZ, 0xc0, !UPT ;  /* 0x0000000304057892 */ /* 0x001fc8000f8ec0ff */
[----:B------:R-:W-:-:S03]  /*0600*/  UISETP.NE.AND UP1, UPT, UR5, URZ, UPT ;  /* 0x000000ff0500728c */ /* 0x000fc6000bf25270 */
[----:B------:R-:W-:Y:S08]  /*0610*/  BRA.U !UP0, `(.L_x_34) ;  /* 0x00000001088c7547 */ /* 0x000ff0000b800000 */
[----:B------:R-:W0:Y:S01]  /*0620*/  LDCU UR6, c[0x0][0x394] ;  /* 0x00007280ff0677ac */ /* 0x000e220008000800 */
[----:B------:R-:W-:-:S04]  /*0630*/  IADD3 R5, PT, PT, R4, R3, RZ ;  /* 0x0000000304057210 */ /* 0x000fc80007ffe0ff */
[C---:B------:R-:W-:Y:S01]  /*0640*/  IADD3 R17, PT, PT, R5.reuse, 0x2, RZ ;  /* 0x0000000205117810 */ /* 0x040fe20007ffe0ff */
[C---:B------:R-:W-:Y:S02]  /*0650*/  VIADD R15, R5.reuse, 0x1 ;  /* 0x00000001050f7836 */ /* 0x040fe40000000000 */
[C---:B------:R-:W-:Y:S01]  /*0660*/  VIADD R19, R5.reuse, 0x3 ;  /* 0x0000000305137836 */ /* 0x040fe20000000000 */
[----:B0-----:R-:W-:Y:S02]  /*0670*/  ISETP.GE.AND P0, PT, R5, UR6, PT ;  /* 0x0000000605007c0c */ /* 0x001fe4000bf06270 */
[----:B------:R-:W-:Y:S02]  /*0680*/  ISETP.GE.AND P1, PT, R15, UR6, PT ;  /* 0x000000060f007c0c */ /* 0x000fe4000bf26270 */
[----:B------:R-:W-:Y:S02]  /*0690*/  ISETP.LT.OR P0, PT, R5, RZ, P0 ;  /* 0x000000ff0500720c */ /* 0x000fe40000701670 */
[----:B------:R-:W-:-:S02]  /*06a0*/  ISETP.GE.AND P2, PT, R17, UR6, PT ;  /* 0x0000000611007c0c */ /* 0x000fc4000bf46270 */
[----:B------:R-:W-:Y:S02]  /*06b0*/  ISETP.LT.OR P1, PT, R15, RZ, P1 ;  /* 0x000000ff0f00720c */ /* 0x000fe40000f21670 */
[----:B------:R-:W-:Y:S02]  /*06c0*/  ISETP.GE.AND P3, PT, R19, UR6, PT ;  /* 0x0000000613007c0c */ /* 0x000fe4000bf66270 */
[----:B------:R-:W-:Y:S02]  /*06d0*/  ISETP.LT.OR P2, PT, R17, RZ, P2 ;  /* 0x000000ff1100720c */ /* 0x000fe40001741670 */
[----:B------:R-:W-:-:S03]  /*06e0*/  ISETP.LT.OR P3, PT, R19, RZ, P3 ;  /* 0x000000ff1300720c */ /* 0x000fc60001f61670 */
[----:B------:R-:W0:Y:S08]  /*06f0*/  @!P0 LDC.64 R10, c[0x0][0x380] ;  /* 0x0000e000ff0a8b82 */ /* 0x000e300000000a00 */
[----:B------:R-:W1:Y:S08]  /*0700*/  @!P1 LDC.64 R12, c[0x0][0x380] ;  /* 0x0000e000ff0c9b82 */ /* 0x000e700000000a00 */
[----:B------:R-:W2:Y:S08]  /*0710*/  @!P2 LDC.64 R8, c[0x0][0x380] ;  /* 0x0000e000ff08ab82 */ /* 0x000eb00000000a00 */
[----:B------:R-:W3:Y:S01]  /*0720*/  @!P3 LDC.64 R6, c[0x0][0x380] ;  /* 0x0000e000ff06bb82 */ /* 0x000ee20000000a00 */
[----:B0-----:R-:W-:-:S06]  /*0730*/  @!P0 IMAD.WIDE.U32 R10, R5, 0x4, R10 ;  /* 0x00000004050a8825 */ /* 0x001fcc00078e000a */
[----:B------:R-:W4:Y:S01]  /*0740*/  @!P0 LDG.E R11, desc[UR8][R10.64] ;  /* 0x000000080a0b8981 */ /* 0x000f22000c1e1900 */
[----:B-1----:R-:W-:-:S06]  /*0750*/  @!P1 IMAD.WIDE.U32 R12, R15, 0x4, R12 ;  /* 0x000000040f0c9825 */ /* 0x002fcc00078e000c */
[----:B------:R-:W5:Y:S01]  /*0760*/  @!P1 LDG.E R13, desc[UR8][R12.64] ;  /* 0x000000080c0d9981 */ /* 0x000f62000c1e1900 */
[----:B--2---:R-:W-:-:S06]  /*0770*/  @!P2 IMAD.WIDE.U32 R8, R17, 0x4, R8 ;  /* 0x000000041108a825 */ /* 0x004fcc00078e0008 */
[----:B------:R-:W2:Y:S01]  /*0780*/  @!P2 LDG.E R9, desc[UR8][R8.64] ;  /* 0x000000080809a981 */ /* 0x000ea2000c1e1900 */
[----:B---3--:R-:W-:-:S06]  /*0790*/  @!P3 IMAD.WIDE.U32 R6, R19, 0x4, R6 ;  /* 0x000000041306b825 */ /* 0x008fcc00078e0006 */
[----:B------:R-:W3:Y:S01]  /*07a0*/  @!P3 LDG.E R7, desc[UR8][R6.64] ;  /* 0x000000080607b981 */ /* 0x000ee2000c1e1900 */
[----:B------:R-:W-:-:S04]  /*07b0*/  SHF.L.U32 R5, R3, 0x2, RZ ;  /* 0x0000000203057819 */ /* 0x000fc800000006ff */
[----:B------:R-:W4:Y:S08]  /*07c0*/  @!P0 LDC R14, c[0x3][R5] ;  /* 0x00c00000050e8b82 */ /* 0x000f300000000800 */
[----:B------:R-:W5:Y:S08]  /*07d0*/  @!P1 LDC R15, c[0x3][R5+0x4] ;  /* 0x00c00100050f9b82 */ /* 0x000f700000000800 */
[----:B------:R-:W2:Y:S08]  /*07e0*/  @!P2 LDC R16, c[0x3][R5+0x8] ;  /* 0x00c002000510ab82 */ /* 0x000eb00000000800 */
[----:B------:R-:W3:Y:S01]  /*07f0*/  @!P3 LDC R17, c[0x3][R5+0xc] ;  /* 0x00c003000511bb82 */ /* 0x000ee20000000800 */
[----:B------:R-:W-:-:S02]  /*0800*/  VIADD R3, R3, 0x4 ;  /* 0x0000000403037836 */ /* 0x000fc40000000000 */
[----:B----4-:R-:W-:-:S04]  /*0810*/  @!P0 FFMA R0, R11, R14, R0 ;  /* 0x0000000e0b008223 */ /* 0x010fc80000000000 */
[----:B-----5:R-:W-:-:S04]  /*0820*/  @!P1 FFMA R0, R13, R15, R0 ;  /* 0x0000000f0d009223 */ /* 0x020fc80000000000 */
[----:B--2---:R-:W-:-:S04]  /*0830*/  @!P2 FFMA R0, R9, R16, R0 ;  /* 0x000000100900a223 */ /* 0x004fc80000000000 */
[----:B---3--:R-:W-:-:S07]  /*0840*/  @!P3 FFMA R0, R7, R17, R0 ;  /* 0x000000110700b223 */ /* 0x008fce0000000000 */
.L_x_34:
[----:B------:R-:W-:Y:S05]  /*0850*/  BRA.U !UP1, `(.L_x_31) ;  /* 0x0000000109947547 */ /* 0x000fea000b800000 */
[----:B------:R-:W-:Y:S02]  /*0860*/  UISETP.NE.AND UP0, UPT, UR5, 0x1, UPT ;  /* 0x000000010500788c */ /* 0x000fe4000bf05270 */
[----:B------:R-:W-:-:S04]  /*0870*/  ULOP3.LUT UR4, UR4, 0x1, URZ, 0xc0, !UPT ;  /* 0x0000000104047892 */ /* 0x000fc8000f8ec0ff */
[----:B------:R-:W-:-:S03]  /*0880*/  UISETP.NE.U32.AND UP1, UPT, UR4, 0x1, UPT ;  /* 0x000000010400788c */ /* 0x000fc6000bf25070 */
[----:B------:R-:W-:Y:S08]  /*0890*/  BRA.U !UP0, `(.L_x_35) ;  /* 0x00000001084c7547 */ /* 0x000ff0000b800000 */
[----:B------:R-:W0:Y:S01]  /*08a0*/  LDCU UR4, c[0x0][0x394] ;  /* 0x00007280ff0477ac */ /* 0x000e220008000800 */
[----:B------:R-:W-:-:S05]  /*08b0*/  IADD3 R11, PT, PT, R4, R3, RZ ;  /* 0x00000003040b7210 */ /* 0x000fca0007ffe0ff */
[C---:B------:R-:W-:Y:S01]  /*08c0*/  VIADD R5, R11.reuse, 0x1 ;  /* 0x000000010b057836 */ /* 0x040fe20000000000 */
[----:B0-----:R-:W-:-:S04]  /*08d0*/  ISETP.GE.AND P0, PT, R11, UR4, PT ;  /* 0x000000040b007c0c */ /* 0x001fc8000bf06270 */
[----:B------:R-:W-:Y:S02]  /*08e0*/  ISETP.GE.AND P1, PT, R5, UR4, PT ;  /* 0x0000000405007c0c */ /* 0x000fe4000bf26270 */
[----:B------:R-:W-:Y:S02]  /*08f0*/  ISETP.LT.OR P0, PT, R11, RZ, P0 ;  /* 0x000000ff0b00720c */ /* 0x000fe40000701670 */
[----:B------:R-:W-:-:S11]  /*0900*/  ISETP.LT.OR P1, PT, R5, RZ, P1 ;  /* 0x000000ff0500720c */ /* 0x000fd60000f21670 */
[----:B------:R-:W0:Y:S08]  /*0910*/  @!P0 LDC.64 R6, c[0x0][0x380] ;  /* 0x0000e000ff068b82 */ /* 0x000e300000000a00 */
[----:B------:R-:W1:Y:S01]  /*0920*/  @!P1 LDC.64 R8, c[0x0][0x380] ;  /* 0x0000e000ff089b82 */ /* 0x000e620000000a00 */
[----:B0-----:R-:W-:-:S06]  /*0930*/  @!P0 IMAD.WIDE.U32 R6, R11, 0x4, R6 ;  /* 0x000000040b068825 */ /* 0x001fcc00078e0006 */
[----:B------:R-:W2:Y:S01]  /*0940*/  @!P0 LDG.E R7, desc[UR8][R6.64] ;  /* 0x0000000806078981 */ /* 0x000ea2000c1e1900 */
[----:B-1----:R-:W-:-:S06]  /*0950*/  @!P1 IMAD.WIDE.U32 R8, R5, 0x4, R8 ;  /* 0x0000000405089825 */ /* 0x002fcc00078e0008 */
[----:B------:R-:W3:Y:S01]  /*0960*/  @!P1 LDG.E R9, desc[UR8][R8.64] ;  /* 0x0000000808099981 */ /* 0x000ee2000c1e1900 */
[----:B------:R-:W-:-:S04]  /*0970*/  SHF.L.U32 R11, R3, 0x2, RZ ;  /* 0x00000002030b7819 */ /* 0x000fc800000006ff */
[----:B------:R-:W2:Y:S08]  /*0980*/  @!P0 LDC R5, c[0x3][R11] ;  /* 0x00c000000b058b82 */ /* 0x000eb00000000800 */
[----:B------:R-:W3:Y:S01]  /*0990*/  @!P1 LDC R10, c[0x3][R11+0x4] ;  /* 0x00c001000b0a9b82 */ /* 0x000ee20000000800 */
[----:B------:R-:W-:Y:S02]  /*09a0*/  VIADD R3, R3, 0x2 ;  /* 0x0000000203037836 */ /* 0x000fe40000000000 */
[----:B--2---:R-:W-:-:S04]  /*09b0*/  @!P0 FFMA R0, R7, R5, R0 ;  /* 0x0000000507008223 */ /* 0x004fc80000000000 */
[----:B---3--:R-:W-:-:S07]  /*09c0*/  @!P1 FFMA R0, R9, R10, R0 ;  /* 0x0000000a09009223 */ /* 0x008fce0000000000 */
.L_x_35:
[----:B------:R-:W-:Y:S05]  /*09d0*/  BRA.U UP1, `(.L_x_31) ;  /* 0x0000000101347547 */ /* 0x000fea000b800000 */
[----:B------:R-:W0:Y:S01]  /*09e0*/  LDCU UR4, c[0x0][0x394] ;  /* 0x00007280ff0477ac */ /* 0x000e220008000800 */
[----:B------:R-:W-:Y:S01]  /*09f0*/  IADD3 R7, PT, PT, R4, R3, RZ ;  /* 0x0000000304077210 */ /* 0x000fe20007ffe0ff */
[----:B------:R-:W-:Y:S03]  /*0a00*/  BSSY.RECONVERGENT B0, `(.L_x_31) ;  /* 0x000000a000007945 */ /* 0x000fe60003800200 */
[----:B0-----:R-:W-:-:S04]  /*0a10*/  ISETP.GE.AND P0, PT, R7, UR4, PT ;  /* 0x0000000407007c0c */ /* 0x001fc8000bf06270 */
[----:B------:R-:W-:-:S13]  /*0a20*/  ISETP.LT.OR P0, PT, R7, RZ, P0 ;  /* 0x000000ff0700720c */ /* 0x000fda0000701670 */
[----:B------:R-:W-:Y:S05]  /*0a30*/  @P0 BRA `(.L_x_36) ;  /* 0x0000000000180947 */ /* 0x000fea0003800000 */
[----:B------:R-:W0:Y:S02]  /*0a40*/  LDC.64 R4, c[0x0][0x380] ;  /* 0x0000e000ff047b82 */ /* 0x000e240000000a00 */
[----:B0-----:R-:W-:-:S06]  /*0a50*/  IMAD.WIDE.U32 R4, R7, 0x4, R4 ;  /* 0x0000000407047825 */ /* 0x001fcc00078e0004 */
[----:B------:R-:W2:Y:S01]  /*0a60*/  LDG.E R5, desc[UR8][R4.64] ;  /* 0x0000000804057981 */ /* 0x000ea2000c1e1900 */
[----:B------:R-:W-:-:S06]  /*0a70*/  IMAD.SHL.U32 R3, R3, 0x4, RZ ;  /* 0x0000000403037824 */ /* 0x000fcc00078e00ff */
[----:B------:R-:W2:Y:S02]  /*0a80*/  LDC R3, c[0x3][R3] ;  /* 0x00c0000003037b82 */ /* 0x000ea40000000800 */
[----:B--2---:R-:W-:-:S07]  /*0a90*/  FFMA R0, R5, R3, R0 ;  /* 0x0000000305007223 */ /* 0x004fce0000000000 */
.L_x_36:
[----:B------:R-:W-:Y:S05]  /*0aa0*/  BSYNC.RECONVERGENT B0 ;  /* 0x0000000000007941 */ /* 0x000fea0003800200 */
.L_x_31:
[----:B------:R-:W0:Y:S02]  /*0ab0*/  LDC.64 R4, c[0x0][0x388] ;  /* 0x0000e200ff047b82 */ /* 0x000e240000000a00 */
[----:B0-----:R-:W-:-:S05]  /*0ac0*/  IMAD.WIDE R2, R2, 0x4, R4 ;  /* 0x0000000402027825 */ /* 0x001fca00078e0204 */
[----:B------:R-:W-:Y:S01]  /*0ad0*/  STG.E desc[UR8][R2.64], R0 ;  /* 0x0000000002007986 */ /* 0x000fe2000c101908 */
[----:B------:R-:W-:Y:S05]  /*0ae0*/  EXIT ;  /* 0x000000000000794d */ /* 0x000fea0003800000 */
.L_x_37:
        /* <DEDUP_REMOVED lines=9> */
.L_x_47:


//--------------------- .text._Z22convolutionBasicKernelPfS_S_ii --------------------------
	.section	.text._Z22convolutionBasicKernelPfS_S_ii,"ax",@progbits
	.align	128
        .global         _Z22convolutionBasicKernelPfS_S_ii
        .type           _Z22convolutionBasicKernelPfS_S_ii,@function
        .size           _Z22convolutionBasicKernelPfS_S_ii,(.L_x_48 - _Z22convolutionBasicKernelPfS_S_ii)
        .other          _Z22convolutionBasicKernelPfS_S_ii,@"STO_CUDA_ENTRY STV_DEFAULT"
_Z22convolutionBasicKernelPfS_S_ii:
.text._Z22convolutionBasicKernelPfS_S_ii:
        /* <DEDUP_REMOVED lines=11> */
[----:B------:R-:W-:Y:S01]  /*00b0*/  IMAD.MOV.U32 R0, RZ, RZ, RZ ;  /* 0x000000ffff007224 */ /* 0x000fe200078e00ff */
[----:B------:R-:W-:Y:S01]  /*00c0*/  ULEA.HI UR4, UR5, UR5, URZ, 0x1 ;  /* 0x0000000505047291 */ /* 0x000fe2000f8f08ff */
[----:B------:R-:W-:Y:S01]  /*00d0*/  MOV R3, RZ ;  /* 0x000000ff00037202 */ /* 0x000fe20000000f00 */
[----:B------:R-:W-:Y:S02]  /*00e0*/  ULOP3.LUT UR6, UR5, 0x7, URZ, 0xc0, !UPT ;  /* 0x0000000705067892 */ /* 0x000fe4000f8ec0ff */
[----:B------:R-:W-:Y:S02]  /*00f0*/  USHF.R.S32.HI UR4, URZ, 0x1, UR4 ;  /* 0x00000001ff047899 */ /* 0x000fe40008011404 */
[----:B------:R-:W-:-:S04]  /*0100*/  UISETP.NE.AND UP1, UPT, UR6, URZ, UPT ;  /* 0x000000ff0600728c */ /* 0x000fc8000bf25270 */
[----:B------:R-:W-:Y:S01]  /*0110*/  VIADD R4, R2, -UR4 ;  /* 0x8000000402047c36 */ /* 0x000fe20008000000 */
[----:B------:R-:W-:Y:S06]  /*0120*/  BRA.U !UP0, `(.L_x_39) ;  /* 0x0000000508287547 */ /* 0x000fec000b800000 */
[----:B------:R-:W-:Y:S01]  /*0130*/  ULOP3.LUT UR4, UR5, 0x7ffffff8, URZ, 0xc0, !UPT ;  /* 0x7ffffff805047892 */ /* 0x000fe2000f8ec0ff */
[----:B------:R-:W-:Y:S01]  /*0140*/  MOV R0, RZ ;  /* 0x000000ff00007202 */ /* 0x000fe20000000f00 */
[----:B------:R-:W-:Y:S01]  /*0150*/  IMAD.MOV.U32 R7, RZ, RZ, RZ ;  /* 0x000000ffff077224 */ /* 0x000fe200078e00ff */
[----:B------:R-:W0:Y:S03]  /*0160*/  LDCU UR7, c[0x0][0x39c] ;  /* 0x00007380ff0777ac */ /* 0x000e260008000800 */
[----:B------:R-:W-:-:S07]  /*0170*/  MOV R3, UR4 ;  /* 0x0000000400037c02 */ /* 0x000fce0008000f00 */
.L_x_40:
[----:B------:R-:W-:Y:S01]  /*0180*/  IMAD.IADD R29, R4, 0x1, R7 ;  /* 0x00000001041d7824 */ /* 0x000fe200078e0207 */
[----:B------:R-:W1:Y:S04]  /*0190*/  LDC.64 R14, c[0x0][0x388] ;  /* 0x0000e200ff0e7b82 */ /* 0x000e680000000a00 */
[----:B0-----:R-:W-:-:S04]  /*01a0*/  ISETP.GE.AND P4, PT, R29, UR7, PT ;  /* 0x000000071d007c0c */ /* 0x001fc8000bf86270 */
[----:B------:R-:W-:-:S13]  /*01b0*/  ISETP.LT.OR P4, PT, R29, RZ, P4 ;  /* 0x000000ff1d00720c */ /* 0x000fda0002781670 */
[----:B------:R-:W0:Y:S01]  /*01c0*/  @!P4 LDC.64 R8, c[0x0][0x380] ;  /* 0x0000e000ff08cb82 */ /* 0x000e220000000a00 */
[----:B-1----:R-:W-:-:S05]  /*01d0*/  IMAD.WIDE.U32 R14, R7, 0x4, R14 ;  /* 0x00000004070e7825 */ /* 0x002fca00078e000e */
[----:B------:R-:W2:Y:S01]  /*01e0*/  @!P4 LDG.E R10, desc[UR8][R14.64] ;  /* 0x000000080e0ac981 */ /* 0x000ea2000c1e1900 */
[----:B0-----:R-:W-:-:S06]  /*01f0*/  @!P4 IMAD.WIDE.U32 R8, R29, 0x4, R8 ;  /* 0x000000041d08c825 */ /* 0x001fcc00078e0008 */
[----:B------:R-:W2:Y:S01]  /*0200*/  @!P4 LDG.E R9, desc[UR8][R8.64] ;  /* 0x000000080809c981 */ /* 0x000ea2000c1e1900 */
[----:B------:R-:W-:-:S04]  /*0210*/  IADD3 R19, PT, PT, R29, 0x1, RZ ;  /* 0x000000011d137810 */ /* 0x000fc80007ffe0ff */
[----:B------:R-:W-:Y:S01]  /*0220*/  ISETP.GE.AND P0, PT, R19, UR7, PT ;  /* 0x0000000713007c0c */ /* 0x000fe2000bf06270 */
[----:B------:R-:W-:-:S03]  /*0230*/  VIADD R24, R29, 0x2 ;  /* 0x000000021d187836 */ /* 0x000fc60000000000 */
[----:B------:R-:W-:Y:S02]  /*0240*/  ISETP.LT.OR P0, PT, R19, RZ, P0 ;  /* 0x000000ff1300720c */ /* 0x000fe40000701670 */
[C---:B------:R-:W-:Y:S02]  /*0250*/  IADD3 R25, PT, PT, R29.reuse, 0x3, RZ ;  /* 0x000000031d197810 */ /* 0x040fe40007ffe0ff */
[C---:B------:R-:W-:Y:S01]  /*0260*/  ISETP.GE.AND P3, PT, R24.reuse, UR7, PT ;  /* 0x0000000718007c0c */ /* 0x040fe2000bf66270 */
[----:B------:R-:W-:Y:S01]  /*0270*/  VIADD R5, R29, 0x4 ;  /* 0x000000041d057836 */ /* 0x000fe20000000000 */
[C---:B------:R-:W-:Y:S02]  /*0280*/  ISETP.GE.AND P2, PT, R25.reuse, UR7, PT ;  /* 0x0000000719007c0c */ /* 0x040fe4000bf46270 */
[----:B------:R-:W-:Y:S02]  /*0290*/  ISETP.LT.OR P3, PT, R24, RZ, P3 ;  /* 0x000000ff1800720c */ /* 0x000fe40001f61670 */
[----:B------:R-:W-:-:S02]  /*02a0*/  ISETP.LT.OR P2, PT, R25, RZ, P2 ;  /* 0x000000ff1900720c */ /* 0x000fc40001741670 */
[----:B------:R-:W-:Y:S01]  /*02b0*/  IADD3 R6, PT, PT, R29, 0x5, RZ ;  /* 0x000000051d067810 */ /* 0x000fe20007ffe0ff */
[----:B------:R-:W0:Y:S01]  /*02c0*/  @!P0 LDC.64 R22, c[0x0][0x380] ;  /* 0x0000e000ff168b82 */ /* 0x000e220000000a00 */
[----:B------:R-:W-:Y:S01]  /*02d0*/  ISETP.GE.AND P1, PT, R5, UR7, PT ;  /* 0x0000000705007c0c */ /* 0x000fe2000bf26270 */
[----:B------:R-:W-:Y:S01]  /*02e0*/  VIADD R27, R29, 0x6 ;  /* 0x000000061d1b7836 */ /* 0x000fe20000000000 */
[C---:B------:R-:W-:Y:S02]  /*02f0*/  ISETP.GE.AND P5, PT, R6.reuse, UR7, PT ;  /* 0x0000000706007c0c */ /* 0x040fe4000bfa6270 */
[----:B------:R-:W-:Y:S02]  /*0300*/  ISETP.LT.OR P1, PT, R5, RZ, P1 ;  /* 0x000000ff0500720c */ /* 0x000fe40000f21670 */
[----:B------:R-:W-:Y:S01]  /*0310*/  IADD3 R29, PT, PT, R29, 0x7, RZ ;  /* 0x000000071d1d7810 */ /* 0x000fe20007ffe0ff */
[----:B------:R-:W1:Y:S01]  /*0320*/  @!P3 LDC.64 R12, c[0x0][0x380] ;  /* 0x0000e000ff0cbb82 */ /* 0x000e620000000a00 */
[----:B------:R-:W-:-:S02]  /*0330*/  ISETP.LT.OR P5, PT, R6, RZ, P5 ;  /* 0x000000ff0600720c */ /* 0x000fc40002fa1670 */
[----:B------:R-:W-:-:S04]  /*0340*/  ISETP.GE.AND P6, PT, R29, UR7, PT ;  /* 0x000000071d007c0c */ /* 0x000fc8000bfc6270 */
[----:B------:R-:W-:-:S07]  /*0350*/  ISETP.LT.OR P6, PT, R29, RZ, P6 ;  /* 0x000000ff1d00720c */ /* 0x000fce00037c1670 */
[----:B------:R-:W3:Y:S01]  /*0360*/  @!P5 LDC.64 R16, c[0x0][0x380] ;  /* 0x0000e000ff10db82 */ /* 0x000ee20000000a00 */
[----:B0-----:R-:W-:-:S07]  /*0370*/  @!P0 IMAD.WIDE.U32 R22, R19, 0x4, R22 ;  /* 0x0000000413168825 */ /* 0x001fce00078e0016 */
[----:B------:R-:W0:Y:S01]  /*0380*/  @!P6 LDC.64 R20, c[0x0][0x380] ;  /* 0x0000e000ff14eb82 */ /* 0x000e220000000a00 */
[----:B------:R-:W4:Y:S01]  /*0390*/  @!P0 LDG.E R23, desc[UR8][R22.64] ;  /* 0x0000000816178981 */ /* 0x000f22000c1e1900 */
[----:B-1----:R-:W-:-:S03]  /*03a0*/  @!P3 IMAD.WIDE.U32 R12, R24, 0x4, R12 ;  /* 0x00000004180cb825 */ /* 0x002fc600078e000c */
[----:B------:R-:W4:Y:S04]  /*03b0*/  @!P0 LDG.E R24, desc[UR8][R14.64+0x4] ;  /* 0x000004080e188981 */ /* 0x000f28000c1e1900 */
[----:B------:R-:W5:Y:S04]  /*03c0*/  @!P3 LDG.E R13, desc[UR8][R12.64] ;  /* 0x000000080c0db981 */ /* 0x000f68000c1e1900 */
[----:B------:R-:W5:Y:S01]  /*03d0*/  @!P5 LDG.E R22, desc[UR8][R14.64+0x14] ;  /* 0x000014080e16d981 */ /* 0x000f62000c1e1900 */
[----:B---3--:R-:W-:-:S03]  /*03e0*/  @!P5 IMAD.WIDE.U32 R16, R6, 0x4, R16 ;  /* 0x000000040610d825 */ /* 0x008fc600078e0010 */
[----:B------:R-:W3:Y:S04]  /*03f0*/  @!P1 LDG.E R6, desc[UR8][R14.64+0x10] ;  /* 0x000010080e069981 */ /* 0x000ee8000c1e1900 */
[----:B------:R-:W3:Y:S01]  /*0400*/  @!P5 LDG.E R17, desc[UR8][R16.64] ;  /* 0x000000081011d981 */ /* 0x000ee2000c1e1900 */
[----:B0-----:R-:W-:-:S06]  /*0410*/  @!P6 IMAD.WIDE.U32 R20, R29, 0x4, R20 ;  /* 0x000000041d14e825 */ /* 0x001fcc00078e0014 */
[----:B------:R-:W3:Y:S01]  /*0420*/  @!P6 LDG.E R21, desc[UR8][R20.64] ;  /* 0x000000081415e981 */ /* 0x000ee2000c1e1900 */
[----:B--2---:R-:W-:Y:S01]  /*0430*/  @!P4 FFMA R0, R9, R10, R0 ;  /* 0x0000000a0900c223 */ /* 0x004fe20000000000 */
[C---:B------:R-:W-:Y:S01]  /*0440*/  ISETP.GE.AND P4, PT, R27.reuse, UR7, PT ;  /* 0x000000071b007c0c */ /* 0x040fe2000bf86270 */
[----:B------:R-:W0:Y:S03]  /*0450*/  @!P2 LDC.64 R10, c[0x0][0x380] ;  /* 0x0000e000ff0aab82 */ /* 0x000e260000000a00 */
[----:B------:R-:W-:-:S05]  /*0460*/  ISETP.LT.OR P4, PT, R27, RZ, P4 ;  /* 0x000000ff1b00720c */ /* 0x000fca0002781670 */
[----:B------:R-:W1:Y:S08]  /*0470*/  @!P1 LDC.64 R8, c[0x0][0x380] ;  /* 0x0000e000ff089b82 */ /* 0x000e700000000a00 */
[----:B------:R-:W2:Y:S01]  /*0480*/  @!P4 LDC.64 R18, c[0x0][0x380] ;  /* 0x0000e000ff12cb82 */ /* 0x000ea20000000a00 */
[----:B------:R-:W3:Y:S01]  /*0490*/  @!P4 LDG.E R12, desc[UR8][R14.64+0x18] ;  /* 0x000018080e0cc981 */ /* 0x000ee2000c1e1900 */
[----:B0-----:R-:W-:-:S03]  /*04a0*/  @!P2 IMAD.WIDE.U32 R10, R25, 0x4, R10 ;  /* 0x00000004190aa825 */ /* 0x001fc600078e000a */
[----:B------:R-:W5:Y:S04]  /*04b0*/  @!P3 LDG.E R25, desc[UR8][R14.64+0x8] ;  /* 0x000008080e19b981 */ /* 0x000f68000c1e1900 */
[----:B------:R-:W3:Y:S01]  /*04c0*/  @!P2 LDG.E R11, desc[UR8][R10.64] ;  /* 0x000000080a0ba981 */ /* 0x000ee2000c1e1900 */
[----:B-1----:R-:W-:-:S03]  /*04d0*/  @!P1 IMAD.WIDE.U32 R8, R5, 0x4, R8 ;  /* 0x0000000405089825 */ /* 0x002fc600078e0008 */
[----:B------:R-:W3:Y:S04]  /*04e0*/  @!P2 LDG.E R5, desc[UR8][R14.64+0xc] ;  /* 0x00000c080e05a981 */ /* 0x000ee8000c1e1900 */
[----:B------:R-:W3:Y:S01]  /*04f0*/  @!P1 LDG.E R9, desc[UR8][R8.64] ;  /* 0x0000000808099981 */ /* 0x000ee2000c1e1900 */
[----:B--2---:R-:W-:-:S03]  /*0500*/  @!P4 IMAD.WIDE.U32 R18, R27, 0x4, R18 ;  /* 0x000000041b12c825 */ /* 0x004fc600078e0012 */
[----:B------:R-:W2:Y:S04]  /*0510*/  @!P6 LDG.E R10, desc[UR8][R14.64+0x1c] ;  /* 0x00001c080e0ae981 */ /* 0x000ea8000c1e1900 */
[----:B------:R-:W2:Y:S01]  /*0520*/  @!P4 LDG.E R19, desc[UR8][R18.64] ;  /* 0x000000081213c981 */ /* 0x000ea2000c1e1900 */
[----:B------:R-:W-:Y:S01]  /*0530*/  IADD3 R7, PT, PT, R7, 0x8, RZ ;  /* 0x0000000807077810 */ /* 0x000fe20007ffe0ff */
[----:B----4-:R-:W-:-:S03]  /*0540*/  @!P0 FFMA R0, R23, R24, R0 ;  /* 0x0000001817008223 */ /* 0x010fc60000000000 */
[----:B------:R-:W-:Y:S01]  /*0550*/  ISETP.NE.AND P0, PT, R7, R3, PT ;  /* 0x000000030700720c */ /* 0x000fe20003f05270 */
[----:B-----5:R-:W-:-:S04]  /*0560*/  @!P3 FFMA R0, R13, R25, R0 ;  /* 0x000000190d00b223 */ /* 0x020fc80000000000 */
[----:B---3--:R-:W-:-:S04]  /*0570*/  @!P2 FFMA R0, R11, R5, R0 ;  /* 0x000000050b00a223 */ /* 0x008fc80000000000 */
[----:B------:R-:W-:-:S04]  /*0580*/  @!P1 FFMA R0, R9, R6, R0 ;  /* 0x0000000609009223 */ /* 0x000fc80000000000 */
[----:B------:R-:W-:-:S04]  /*0590*/  @!P5 FFMA R0, R17, R22, R0 ;  /* 0x000000161100d223 */ /* 0x000fc80000000000 */
[----:B--2---:R-:W-:-:S04]  /*05a0*/  @!P4 FFMA R0, R19, R12, R0 ;  /* 0x0000000c1300c223 */ /* 0x004fc80000000000 */
[----:B------:R-:W-:Y:S01]  /*05b0*/  @!P6 FFMA R0, R21, R10, R0 ;  /* 0x0000000a1500e223 */ /* 0x000fe20000000000 */
[----:B------:R-:W-:Y:S06]  /*05c0*/  @P0 BRA `(.L_x_40) ;  /* 0xfffffff800ec0947 */ /* 0x000fec000383ffff */
.L_x_39:
[----:B------:R-:W-:Y:S05]  /*05d0*/  BRA.U !UP1, `(.L_x_38) ;  /* 0x0000000509447547 */ /* 0x000fea000b800000 */
[----:B------:R-:W0:Y:S01]  /*05e0*/  LDCU UR4, c[0x0][0x398] ;  /* 0x00007300ff0477ac */ /* 0x000e220008000800 */
[----:B------:R-:W-:Y:S02]  /*05f0*/  UISETP.GE.U32.AND UP0, UPT, UR6, 0x4, UPT ;  /* 0x000000040600788c */ /* 0x000fe4000bf06070 */
[----:B0-----:R-:W-:-:S04]  /*0600*/  ULOP3.LUT UR5, UR4, 0x3, URZ, 0xc0, !UPT ;  /* 0x0000000304057892 */ /* 0x001fc8000f8ec0ff */
[----:B------:R-:W-:-:S03]  /*0610*/  UISETP.NE.AND UP1, UPT, UR5, URZ, UPT ;  /* 0x000000ff0500728c */ /* 0x000fc6000bf25270 */
[----:B------:R-:W-:Y:S08]  /*0620*/  BRA.U !UP0, `(.L_x_41) ;  /* 0x0000000108907547 */ /* 0x000ff0000b800000 */
[----:B------:R-:W0:Y:S01]  /*0630*/  LDCU UR6, c[0x0][0x39c] ;  /* 0x00007380ff0677ac */ /* 0x000e220008000800 */
[----:B------:R-:W-:Y:S01]  /*0640*/  IMAD.IADD R17, R4, 0x1, R3 ;  /* 0x0000000104117824 */ /* 0x000fe200078e0203 */
[----:B------:R-:W1:Y:S03]  /*0650*/  LDC.64 R8, c[0x0][0x388] ;  /* 0x0000e200ff087b82 */ /* 0x000e660000000a00 */
[C---:B------:R-:W-:Y:S01]  /*0660*/  VIADD R5, R17.reuse, 0x3 ;  /* 0x0000000311057836 */ /* 0x040fe20000000000 */
[C---:B------:R-:W-:Y:S02]  /*0670*/  IADD3 R19, PT, PT, R17.reuse, 0x1, RZ ;  /* 0x0000000111137810 */ /* 0x040fe40007ffe0ff */
[C---:B------:R-:W-:Y:S02]  /*0680*/  IADD3 R21, PT, PT, R17.reuse, 0x2, RZ ;  /* 0x0000000211157810 */ /* 0x040fe40007ffe0ff */
[----:B0-----:R-:W-:-:S02]  /*0690*/  ISETP.GE.AND P0, PT, R17, UR6, PT ;  /* 0x0000000611007c0c */ /* 0x001fc4000bf06270 */
[----:B------:R-:W-:Y:S02]  /*06a0*/  ISETP.GE.AND P1, PT, R19, UR6, PT ;  /* 0x0000000613007c0c */ /* 0x000fe4000bf26270 */
[----:B------:R-:W-:Y:S02]  /*06b0*/  ISETP.LT.OR P0, PT, R17, RZ, P0 ;  /* 0x000000ff1100720c */ /* 0x000fe40000701670 */
[----:B------:R-:W-:Y:S02]  /*06c0*/  ISETP.GE.AND P2, PT, R21, UR6, PT ;  /* 0x0000000615007c0c */ /* 0x000fe4000bf46270 */
[----:B------:R-:W-:Y:S01]  /*06d0*/  ISETP.LT.OR P1, PT, R19, RZ, P1 ;  /* 0x000000ff1300720c */ /* 0x000fe20000f21670 */
[----:B-1----:R-:W-:Y:S01]  /*06e0*/  IMAD.WIDE.U32 R8, R3, 0x4, R8 ;  /* 0x0000000403087825 */ /* 0x002fe200078e0008 */
[----:B------:R-:W-:Y:S02]  /*06f0*/  ISETP.LT.OR P2, PT, R21, RZ, P2 ;  /* 0x000000ff1500720c */ /* 0x000fe40001741670 */
[----:B------:R-:W-:-:S04]  /*0700*/  ISETP.GE.AND P3, PT, R5, UR6, PT ;  /* 0x0000000605007c0c */ /* 0x000fc8000bf66270 */
[----:B------:R-:W-:Y:S01]  /*0710*/  ISETP.LT.OR P3, PT, R5, RZ, P3 ;  /* 0x000000ff0500720c */ /* 0x000fe20001f61670 */
[----:B------:R-:W0:Y:S01]  /*0720*/  @!P0 LDC.64 R14, c[0x0][0x380] ;  /* 0x0000e000ff0e8b82 */ /* 0x000e220000000a00 */
[----:B------:R-:W2:Y:S07]  /*0730*/  @!P0 LDG.E R16, desc[UR8][R8.64] ;  /* 0x0000000808108981 */ /* 0x000eae000c1e1900 */
[----:B------:R-:W1:Y:S04]  /*0740*/  @!P1 LDC.64 R12, c[0x0][0x380] ;  /* 0x0000e000ff0c9b82 */ /* 0x000e680000000a00 */
[----:B------:R-:W3:Y:S04]  /*0750*/  @!P3 LDG.E R18, desc[UR8][R8.64+0xc] ;  /* 0x00000c080812b981 */ /* 0x000ee8000c1e1900 */
[----:B------:R-:W4:Y:S08]  /*0760*/  @!P2 LDC.64 R10, c[0x0][0x380] ;  /* 0x0000e000ff0aab82 */ /* 0x000f300000000a00 */
[----:B------:R-:W5:Y:S01]  /*0770*/  @!P3 LDC.64 R6, c[0x0][0x380] ;  /* 0x0000e000ff06bb82 */ /* 0x000f620000000a00 */
[----:B0-----:R-:W-:-:S02]  /*0780*/  @!P0 IMAD.WIDE.U32 R14, R17, 0x4, R14 ;  /* 0x00000004110e8825 */ /* 0x001fc400078e000e */
[----:B------:R-:W3:Y:S04]  /*0790*/  @!P1 LDG.E R17, desc[UR8][R8.64+0x4] ;  /* 0x0000040808119981 */ /* 0x000ee8000c1e1900 */
[----:B------:R-:W2:Y:S01]  /*07a0*/  @!P0 LDG.E R15, desc[UR8][R14.64] ;  /* 0x000000080e0f8981 */ /* 0x000ea2000c1e1900 */
[----:B-1----:R-:W-:-:S06]  /*07b0*/  @!P1 IMAD.WIDE.U32 R12, R19, 0x4, R12 ;  /* 0x00000004130c9825 */ /* 0x002fcc00078e000c */
[----:B------:R-:W3:Y:S01]  /*07c0*/  @!P1 LDG.E R13, desc[UR8][R12.64] ;  /* 0x000000080c0d9981 */ /* 0x000ee2000c1e1900 */
[----:B----4-:R-:W-:-:S06]  /*07d0*/  @!P2 IMAD.WIDE.U32 R10, R21, 0x4, R10 ;  /* 0x00000004150aa825 */ /* 0x010fcc00078e000a */
[----:B------:R-:W4:Y:S01]  /*07e0*/  @!P2 LDG.E R11, desc[UR8][R10.64] ;  /* 0x000000080a0ba981 */ /* 0x000f22000c1e1900 */
[----:B-----5:R-:W-:-:S03]  /*07f0*/  @!P3 IMAD.WIDE.U32 R6, R5, 0x4, R6 ;  /* 0x000000040506b825 */ /* 0x020fc600078e0006 */
[----:B------:R-:W4:Y:S04]  /*0800*/  @!P2 LDG.E R5, desc[UR8][R8.64+0x8] ;  /* 0x000008080805a981 */ /* 0x000f28000c1e1900 */
[----:B------:R-:W5:Y:S01]  /*0810*/  @!P3 LDG.E R7, desc[UR8][R6.64] ;  /* 0x000000080607b981 */ /* 0x000f62000c1e1900 */
[----:B------:R-:W-:Y:S01]  /*0820*/  IADD3 R3, PT, PT, R3, 0x4, RZ ;  /* 0x0000000403037810 */ /* 0x000fe20007ffe0ff */
[----:B--2---:R-:W-:-:S04]  /*0830*/  @!P0 FFMA R0, R15, R16, R0 ;  /* 0x000000100f008223 */ /* 0x004fc80000000000 */
[----:B---3--:R-:W-:-:S04]  /*0840*/  @!P1 FFMA R0, R13, R17, R0 ;  /* 0x000000110d009223 */ /* 0x008fc80000000000 */
[----:B----4-:R-:W-:-:S04]  /*0850*/  @!P2 FFMA R0, R11, R5, R0 ;  /* 0x000000050b00a223 */ /* 0x010fc80000000000 */
[----:B-----5:R-:W-:-:S07]  /*0860*/  @!P3 FFMA R0, R7, R18, R0 ;  /* 0x000000120700b223 */ /* 0x020fce0000000000 */
.L_x_41:
[----:B------:R-:W-:Y:S05]  /*0870*/  BRA.U !UP1, `(.L_x_38) ;  /* 0x00000001099c7547 */ /* 0x000fea000b800000 */
[----:B------:R-:W-:Y:S02]  /*0880*/  UISETP.NE.AND UP0, UPT, UR5, 0x1, UPT ;  /* 0x000000010500788c */ /* 0x000fe4000bf05270 */
[----:B------:R-:W-:-:S04]  /*0890*/  ULOP3.LUT UR4, UR4, 0x1, URZ, 0xc0, !UPT ;  /* 0x0000000104047892 */ /* 0x000fc8000f8ec0ff */
[----:B------:R-:W-:-:S03]  /*08a0*/  UISETP.NE.U32.AND UP1, UPT, UR4, 0x1, UPT ;  /* 0x000000010400788c */ /* 0x000fc6000bf25070 */
[----:B------:R-:W-:Y:S08]  /*08b0*/  BRA.U !UP0, `(.L_x_42) ;  /* 0x0000000108507547 */ /* 0x000ff0000b800000 */
[----:B------:R-:W0:Y:S01]  /*08c0*/  LDCU UR4, c[0x0][0x39c] ;  /* 0x00007380ff0477ac */ /* 0x000e220008000800 */
[----:B------:R-:W-:Y:S01]  /*08d0*/  IADD3 R5, PT, PT, R4, R3, RZ ;  /* 0x0000000304057210 */ /* 0x000fe20007ffe0ff */
[----:B------:R-:W1:Y:S04]  /*08e0*/  LDC.64 R6, c[0x0][0x388] ;  /* 0x0000e200ff067b82 */ /* 0x000e680000000a00 */
[C---:B------:R-:W-:Y:S01]  /*08f0*/  VIADD R15, R5.reuse, 0x1 ;  /* 0x00000001050f7836 */ /* 0x040fe20000000000 */
[----:B0-----:R-:W-:-:S04]  /*0900*/  ISETP.GE.AND P0, PT, R5, UR4, PT ;  /* 0x0000000405007c0c */ /* 0x001fc8000bf06270 */
[----:B------:R-:W-:Y:S02]  /*0910*/  ISETP.GE.AND P1, PT, R15, UR4, PT ;  /* 0x000000040f007c0c */ /* 0x000fe4000bf26270 */
[----:B------:R-:W-:Y:S02]  /*0920*/  ISETP.LT.OR P0, PT, R5, RZ, P0 ;  /* 0x000000ff0500720c */ /* 0x000fe40000701670 */
[----:B------:R-:W-:Y:S01]  /*0930*/  ISETP.LT.OR P1, PT, R15, RZ, P1 ;  /* 0x000000ff0f00720c */ /* 0x000fe20000f21670 */
[----:B-1----:R-:W-:-:S10]  /*0940*/  IMAD.WIDE.U32 R10, R3, 0x4, R6 ;  /* 0x00000004030a7825 */ /* 0x002fd400078e0006 */
[----:B------:R-:W0:Y:S08]  /*0950*/  @!P0 LDC.64 R8, c[0x0][0x380] ;  /* 0x0000e000ff088b82 */ /* 0x000e300000000a00 */
[----:B------:R-:W1:Y:S01]  /*0960*/  @!P1 LDC.64 R12, c[0x0][0x380] ;  /* 0x0000e000ff0c9b82 */ /* 0x000e620000000a00 */
[----:B0-----:R-:W-:Y:S02]  /*0970*/  @!P0 IMAD.WIDE.U32 R6, R5, 0x4, R8 ;  /* 0x0000000405068825 */ /* 0x001fe400078e0008 */
[----:B------:R-:W2:Y:S04]  /*0980*/  @!P0 LDG.E R5, desc[UR8][R10.64] ;  /* 0x000000080a058981 */ /* 0x000ea8000c1e1900 */
[----:B------:R-:W2:Y:S01]  /*0990*/  @!P0 LDG.E R7, desc[UR8][R6.64] ;  /* 0x0000000806078981 */ /* 0x000ea2000c1e1900 */
[----:B-1----:R-:W-:-:S03]  /*09a0*/  @!P1 IMAD.WIDE.U32 R8, R15, 0x4, R12 ;  /* 0x000000040f089825 */ /* 0x002fc600078e000c */
[----:B------:R-:W3:Y:S04]  /*09b0*/  @!P1 LDG.E R12, desc[UR8][R10.64+0x4] ;  /* 0x000004080a0c9981 */ /* 0x000ee8000c1e1900 */
[----:B------:R-:W3:Y:S01]  /*09c0*/  @!P1 LDG.E R9, desc[UR8][R8.64] ;  /* 0x0000000808099981 */ /* 0x000ee2000c1e1900 */
[----:B------:R-:W-:Y:S01]  /*09d0*/  IADD3 R3, PT, PT, R3, 0x2, RZ ;  /* 0x0000000203037810 */ /* 0x000fe20007ffe0ff */
[----:B--2---:R-:W-:-:S04]  /*09e0*/  @!P0 FFMA R0, R7, R5, R0 ;  /* 0x0000000507008223 */ /* 0x004fc80000000000 */
[----:B---3--:R-:W-:-:S07]  /*09f0*/  @!P1 FFMA R0, R9, R12, R0 ;  /* 0x0000000c09009223 */ /* 0x008fce0000000000 */
.L_x_42:
[----:B------:R-:W-:Y:S05]  /*0a00*/  BRA.U UP1, `(.L_x_38) ;  /* 0x0000000101387547 */ /* 0x000fea000b800000 */
[----:B------:R-:W0:Y:S01]  /*0a10*/  LDCU UR4, c[0x0][0x39c] ;  /* 0x00007380ff0477ac */ /* 0x000e220008000800 */
[----:B------:R-:W-:Y:S01]  /*0a20*/  IADD3 R9, PT, PT, R4, R3, RZ ;  /* 0x0000000304097210 */ /* 0x000fe20007ffe0ff */
[----:B------:R-:W-:Y:S03]  /*0a30*/  BSSY.RECONVERGENT B0, `(.L_x_38) ;  /* 0x000000b000007945 */ /* 0x000fe60003800200 */
[----:B0-----:R-:W-:-:S04]  /*0a40*/  ISETP.GE.AND P0, PT, R9, UR4, PT ;  /* 0x0000000409007c0c */ /* 0x001fc8000bf06270 */
[----:B------:R-:W-:-:S13]  /*0a50*/  ISETP.LT.OR P0, PT, R9, RZ, P0 ;  /* 0x000000ff0900720c */ /* 0x000fda0000701670 */
[----:B------:R-:W-:Y:S05]  /*0a60*/  @P0 BRA `(.L_x_43) ;  /* 0x00000000001c0947 */ /* 0x000fea0003800000 */
[----:B------:R-:W0:Y:S08]  /*0a70*/  LDC.64 R4, c[0x0][0x380] ;  /* 0x0000e000ff047b82 */ /* 0x000e300000000a00 */
[----:B------:R-:W1:Y:S01]  /*0a80*/  LDC.64 R6, c[0x0][0x388] ;  /* 0x0000e200ff067b82 */ /* 0x000e620000000a00 */
[----:B0-----:R-:W-:-:S06]  /*0a90*/  IMAD.WIDE.U32 R4, R9, 0x4, R4 ;  /* 0x0000000409047825 */ /* 0x001fcc00078e0004 */
[----:B------:R-:W2:Y:S01]  /*0aa0*/  LDG.E R5, desc[UR8][R4.64] ;  /* 0x0000000804057981 */ /* 0x000ea2000c1e1900 */
[----:B-1----:R-:W-:-:S06]  /*0ab0*/  IMAD.WIDE.U32 R6, R3, 0x4, R6 ;  /* 0x0000000403067825 */ /* 0x002fcc00078e0006 */
[----:B------:R-:W2:Y:S02]  /*0ac0*/  LDG.E R6, desc[UR8][R6.64] ;  /* 0x0000000806067981 */ /* 0x000ea4000c1e1900 */
[----:B--2---:R-:W-:-:S07]  /*0ad0*/  FFMA R0, R5, R6, R0 ;  /* 0x0000000605007223 */ /* 0x004fce0000000000 */
.L_x_43:
[----:B------:R-:W-:Y:S05]  /*0ae0*/  BSYNC.RECONVERGENT B0 ;  /* 0x0000000000007941 */ /* 0x000fea0003800200 */
.L_x_38:
[----:B------:R-:W0:Y:S02]  /*0af0*/  LDC.64 R4, c[0x0][0x390] ;  /* 0x0000e400ff047b82 */ /* 0x000e240000000a00 */
[----:B0-----:R-:W-:-:S05]  /*0b00*/  IMAD.WIDE R2, R2, 0x4, R4 ;  /* 0x0000000402027825 */ /* 0x001fca00078e0204 */
[----:B------:R-:W-:Y:S01]  /*0b10*/  STG.E desc[UR8][R2.64], R0 ;  /* 0x0000000002007986 */ /* 0x000fe2000c101908 */
[----:B------:R-:W-:Y:S05]  /*0b20*/  EXIT ;  /* 0x000000000000794d */ /* 0x000fea0003800000 */
.L_x_44:
        /* <DEDUP_REMOVED lines=13> */
.L_x_48:


//--------------------- .nv.shared._Z31convolutionKernelSharedSimplierPfS_ii --------------------------
	.section	.nv.shared._Z31convolutionKernelSharedSimplierPfS_ii,"aw",@nobits
	.sectionflags	@""
	.align	4
.nv.shared._Z31convolutionKernelSharedSimplierPfS_ii:
	.zero		1152


//--------------------- .nv.shared.reserved.0     --------------------------
	.section	.nv.shared.reserved.0,"aw",@nobits
	.weak		__nv_reservedSMEM_offset_0_alias
	.size		__nv_reservedSMEM_offset_0_alias, 0, 64
	.other		__nv_reservedSMEM_offset_0_alias,@"STO_CUDA_RESERVED_SHARED STV_DEFAULT"
__nv_reservedSMEM_offset_0_alias:
	.zero		0
	.zero		64


//--------------------- .nv.shared._Z23convolutionKernelSharedPfS_ii --------------------------
	.section	.nv.shared._Z23convolutionKernelSharedPfS_ii,"aw",@nobits
	.sectionflags	@""
	.align	4
.nv.shared._Z23convolutionKernelSharedPfS_ii:
	.zero		1188


//--------------------- .nv.constant0._Z31convolutionKernelSharedSimplierPfS_ii --------------------------
	.section	.nv.constant0._Z31convolutionKernelSharedSimplierPfS_ii,"a",@progbits
	.sectionflags	@""
	.align	4
.nv.constant0._Z31convolutionKernelSharedSimplierPfS_ii:
	.zero		920


//--------------------- .nv.constant0._Z23convolutionKernelSharedPfS_ii --------------------------
	.section	.nv.constant0._Z23convolutionKernelSharedPfS_ii,"a",@progbits
	.sectionflags	@""
	.align	4
.nv.constant0._Z23convolutionKernelSharedPfS_ii:
	.zero		920


//--------------------- .nv.constant0._Z25convolutionKernelConstantPfS_ii --------------------------
	.section	.nv.constant0._Z25convolutionKernelConstantPfS_ii,"a",@progbits
	.sectionflags	@""
	.align	4
.nv.constant0._Z25convolutionKernelConstantPfS_ii:
	.zero		920


//--------------------- .nv.constant0._Z22convolutionBasicKernelPfS_S_ii --------------------------
	.section	.nv.constant0._Z22convolutionBasicKernelPfS_S_ii,"a",@progbits
	.sectionflags	@""
	.align	4
.nv.constant0._Z22convolutionBasicKernelPfS_S_ii:
	.zero		928


//--------------------- SYMBOLS --------------------------

	.type		.nv.reservedSmem.offset0,@object
	.size		.nv.reservedSmem.offset0,0x4
	.type		.nv.reservedSmem.cap,@object
	.size		.nv.reservedSmem.cap,0x4
